//
// Generated by NVIDIA NVVM Compiler
//
// Compiler Build ID: CL-36424714
// Cuda compilation tools, release 13.0, V13.0.88
// Based on NVVM 20.0.0
//

.version 9.0
.target sm_100
.address_size 64

	// .globl	calPhaseKernel
.func  (.param .align 16 .b8 func_retval0[16]) __internal_trig_reduction_slowpathd
(
	.param .b64 __internal_trig_reduction_slowpathd_param_0
)
;
.global .align 8 .b8 __cudart_i2opi_d[144] = {8, 93, 141, 31, 177, 95, 251, 107, 234, 146, 82, 138, 247, 57, 7, 61, 123, 241, 229, 235, 199, 186, 39, 117, 45, 234, 95, 158, 102, 63, 70, 79, 183, 9, 203, 39, 207, 126, 54, 109, 31, 109, 10, 90, 139, 17, 47, 239, 15, 152, 5, 222, 255, 151, 248, 31, 59, 40, 249, 189, 139, 95, 132, 156, 244, 57, 83, 131, 57, 214, 145, 57, 65, 126, 95, 180, 38, 112, 156, 233, 132, 68, 187, 46, 245, 53, 130, 232, 62, 167, 41, 177, 28, 235, 29, 254, 28, 146, 209, 9, 234, 46, 73, 6, 224, 210, 77, 66, 58, 110, 36, 183, 97, 197, 187, 222, 171, 99, 81, 254, 65, 144, 67, 60, 153, 149, 98, 219, 192, 221, 52, 245, 209, 87, 39, 252, 41, 21, 68, 78, 110, 131, 249, 162};
.global .align 16 .b8 __cudart_sin_cos_coeffs[128] = {70, 210, 176, 44, 241, 229, 90, 190, 146, 227, 172, 105, 227, 29, 199, 62, 161, 98, 219, 25, 160, 1, 42, 191, 24, 8, 17, 17, 17, 17, 129, 63, 84, 85, 85, 85, 85, 85, 197, 191, 0, 0, 0, 0, 0, 0, 0, 0, 0, 0, 0, 0, 0, 0, 0, 0, 100, 129, 253, 32, 131, 255, 168, 189, 40, 133, 239, 193, 167, 238, 33, 62, 217, 230, 6, 142, 79, 126, 146, 190, 233, 188, 221, 25, 160, 1, 250, 62, 71, 93, 193, 22, 108, 193, 86, 191, 81, 85, 85, 85, 85, 85, 165, 63, 0, 0, 0, 0, 0, 0, 224, 191, 0, 0, 0, 0, 0, 0, 240, 63};

.visible .entry calPhaseKernel(
	.param .u64 .ptr .align 1 calPhaseKernel_param_0,
	.param .f32 calPhaseKernel_param_1,
	.param .u32 calPhaseKernel_param_2,
	.param .u32 calPhaseKernel_param_3,
	.param .u32 calPhaseKernel_param_4
)
{
	.reg .pred 	%p<3>;
	.reg .b32 	%r<16>;
	.reg .b32 	%f<2>;
	.reg .b64 	%rd<5>;
	.reg .b64 	%fd<24>;

	ld.param.u64 	%rd1, [calPhaseKernel_param_0];
	ld.param.f32 	%f1, [calPhaseKernel_param_1];
	ld.param.u32 	%r1, [calPhaseKernel_param_2];
	ld.param.u32 	%r2, [calPhaseKernel_param_3];
	mov.u32 	%r3, %tid.x;
	mov.u32 	%r4, %ctaid.x;
	mov.u32 	%r5, %ntid.x;
	mad.lo.s32 	%r6, %r4, %r5, %r3;
	cvt.rn.f64.s32 	%fd1, %r2;
	mov.f64 	%fd2, 0d4030000000000000;
	div.rn.f64 	%fd3, %fd2, %fd1;
	cvt.rn.f64.s32 	%fd4, %r1;
	div.rn.f64 	%fd5, %fd3, %fd4;
	div.s32 	%r7, %r6, %r1;
	mul.lo.s32 	%r8, %r7, %r1;
	sub.s32 	%r9, %r6, %r8;
	shr.u32 	%r10, %r1, 31;
	add.s32 	%r11, %r1, %r10;
	shr.s32 	%r12, %r11, 1;
	setp.lt.s32 	%p1, %r9, %r12;
	neg.s32 	%r13, %r12;
	selp.b32 	%r14, %r12, %r13, %p1;
	add.s32 	%r15, %r9, %r14;
	cvt.f64.f32 	%fd6, %f1;
	mul.f64 	%fd7, %fd6, 0d412E848000000000;
	div.rn.f64 	%fd8, %fd7, 0d3F2F969E3C968944;
	mul.f64 	%fd9, %fd8, 0d401921FB54442D28;
	cvta.to.global.u64 	%rd2, %rd1;
	cvt.rn.f64.s32 	%fd10, %r7;
	mul.f64 	%fd11, %fd3, %fd10;
	mov.f64 	%fd12, 0d4074E80000000000;
	sub.f64 	%fd13, %fd12, %fd11;
	cvt.rn.f64.s32 	%fd14, %r15;
	mul.f64 	%fd15, %fd3, 0dBFE0000000000000;
	fma.rn.f64 	%fd16, %fd5, %fd14, %fd15;
	sub.f64 	%fd17, %fd13, %fd16;
	mul.f64 	%fd18, %fd16, %fd16;
	mul.f64 	%fd19, %fd9, %fd18;
	mul.f64 	%fd20, %fd13, %fd17;
	mul.f64 	%fd21, %fd13, %fd20;
	div.rn.f64 	%fd22, %fd19, %fd21;
	mul.wide.s32 	%rd3, %r6, 8;
	add.s64 	%rd4, %rd2, %rd3;
	setp.eq.s32 	%p2, %r15, 0;
	selp.f64 	%fd23, 0d0000000000000000, %fd22, %p2;
	st.global.f64 	[%rd4], %fd23;
	ret;

}
	// .globl	typecast_in
.visible .entry typecast_in(
	.param .u64 .ptr .align 1 typecast_in_param_0,
	.param .u64 .ptr .align 1 typecast_in_param_1,
	.param .u32 typecast_in_param_2
)
{
	.reg .pred 	%p<2>;
	.reg .b16 	%rs<3>;
	.reg .b32 	%r<8>;
	.reg .b32 	%f<3>;
	.reg .b64 	%rd<9>;

	ld.param.u64 	%rd1, [typecast_in_param_0];
	ld.param.u64 	%rd2, [typecast_in_param_1];
	ld.param.u32 	%r2, [typecast_in_param_2];
	mov.u32 	%r3, %tid.x;
	mov.u32 	%r4, %ctaid.x;
	mov.u32 	%r5, %ntid.x;
	mad.lo.s32 	%r1, %r4, %r5, %r3;
	setp.ge.s32 	%p1, %r1, %r2;
	@%p1 bra 	$L__BB1_2;
	cvta.to.global.u64 	%rd3, %rd2;
	cvta.to.global.u64 	%rd4, %rd1;
	shl.b32 	%r6, %r1, 1;
	cvt.s64.s32 	%rd5, %r6;
	add.s64 	%rd6, %rd3, %rd5;
	ld.global.s8 	%rs1, [%rd6];
	cvt.rn.f32.s16 	%f1, %rs1;
	add.s32 	%r7, %r2, %r1;
	mul.wide.s32 	%rd7, %r7, 8;
	add.s64 	%rd8, %rd4, %rd7;
	st.global.f32 	[%rd8], %f1;
	ld.global.s8 	%rs2, [%rd6+1];
	cvt.rn.f32.s16 	%f2, %rs2;
	st.global.f32 	[%rd8+4], %f2;
$L__BB1_2:
	ret;

}
	// .globl	typecast_out
.visible .entry typecast_out(
	.param .u64 .ptr .align 1 typecast_out_param_0,
	.param .u64 .ptr .align 1 typecast_out_param_1,
	.param .u32 typecast_out_param_2,
	.param .u32 typecast_out_param_3
)
{
	.reg .pred 	%p<2>;
	.reg .b32 	%r<11>;
	.reg .b32 	%f<8>;
	.reg .b64 	%rd<9>;

	ld.param.u64 	%rd1, [typecast_out_param_0];
	ld.param.u64 	%rd2, [typecast_out_param_1];
	ld.param.u32 	%r2, [typecast_out_param_2];
	ld.param.u32 	%r3, [typecast_out_param_3];
	mov.u32 	%r4, %tid.x;
	mov.u32 	%r5, %ctaid.x;
	mov.u32 	%r6, %ntid.x;
	mad.lo.s32 	%r1, %r5, %r6, %r4;
	setp.ge.s32 	%p1, %r1, %r3;
	@%p1 bra 	$L__BB2_2;
	cvta.to.global.u64 	%rd3, %rd2;
	cvta.to.global.u64 	%rd4, %rd1;
	shr.u32 	%r7, %r3, 31;
	add.s32 	%r8, %r3, %r7;
	shr.s32 	%r9, %r8, 1;
	add.s32 	%r10, %r9, %r1;
	mul.wide.s32 	%rd5, %r10, 8;
	add.s64 	%rd6, %rd3, %rd5;
	ld.global.v2.f32 	{%f1, %f2}, [%rd6];
	cvt.rn.f32.s32 	%f3, %r2;
	div.rn.f32 	%f4, %f1, %f3;
	div.rn.f32 	%f5, %f2, %f3;
	mul.f32 	%f6, %f5, %f5;
	fma.rn.f32 	%f7, %f4, %f4, %f6;
	mul.wide.s32 	%rd7, %r1, 4;
	add.s64 	%rd8, %rd4, %rd7;
	st.global.f32 	[%rd8], %f7;
$L__BB2_2:
	ret;

}
	// .globl	convolve
.visible .entry convolve(
	.param .u64 .ptr .align 1 convolve_param_0,
	.param .u64 .ptr .align 1 convolve_param_1
)
{
	.reg .pred 	%p<9>;
	.reg .b32 	%r<26>;
	.reg .b32 	%f<5>;
	.reg .b64 	%rd<17>;
	.reg .b64 	%fd<74>;

	ld.param.u64 	%rd1, [convolve_param_0];
	ld.param.u64 	%rd2, [convolve_param_1];
	cvta.to.global.u64 	%rd3, %rd2;
	mov.u32 	%r10, %tid.x;
	mov.u32 	%r11, %ctaid.x;
	mov.u32 	%r12, %ntid.x;
	mad.lo.s32 	%r1, %r11, %r12, %r10;
	mul.wide.s32 	%rd4, %r1, 8;
	add.s64 	%rd5, %rd3, %rd4;
	ld.global.f64 	%fd1, [%rd5];
	abs.f64 	%fd2, %fd1;
	setp.neu.f64 	%p1, %fd2, 0d7FF0000000000000;
	@%p1 bra 	$L__BB3_2;
	mov.f64 	%fd18, 0d0000000000000000;
	mul.rn.f64 	%fd72, %fd1, %fd18;
	mov.b32 	%r24, 1;
	bra.uni 	$L__BB3_5;
$L__BB3_2:
	mul.f64 	%fd13, %fd1, 0d3FE45F306DC9C883;
	cvt.rni.s32.f64 	%r23, %fd13;
	cvt.rn.f64.s32 	%fd14, %r23;
	fma.rn.f64 	%fd15, %fd14, 0dBFF921FB54442D18, %fd1;
	fma.rn.f64 	%fd16, %fd14, 0dBC91A62633145C00, %fd15;
	fma.rn.f64 	%fd72, %fd14, 0dB97B839A252049C0, %fd16;
	setp.ltu.f64 	%p2, %fd2, 0d41E0000000000000;
	@%p2 bra 	$L__BB3_4;
	{ // callseq 0, 0
	.param .b64 param0;
	st.param.f64 	[param0], %fd1;
	.param .align 16 .b8 retval0[16];
	call.uni (retval0), 
	__internal_trig_reduction_slowpathd, 
	(
	param0
	);
	ld.param.f64 	%fd72, [retval0];
	ld.param.b32 	%r23, [retval0+8];
	} // callseq 0
$L__BB3_4:
	add.s32 	%r24, %r23, 1;
$L__BB3_5:
	setp.neu.f64 	%p3, %fd2, 0d7FF0000000000000;
	shl.b32 	%r15, %r24, 6;
	cvt.u64.u32 	%rd6, %r15;
	and.b64  	%rd7, %rd6, 64;
	mov.u64 	%rd8, __cudart_sin_cos_coeffs;
	add.s64 	%rd9, %rd8, %rd7;
	mul.rn.f64 	%fd19, %fd72, %fd72;
	and.b32  	%r16, %r24, 1;
	setp.eq.b32 	%p4, %r16, 1;
	selp.f64 	%fd20, 0dBDA8FF8320FD8164, 0d3DE5DB65F9785EBA, %p4;
	ld.global.nc.v2.f64 	{%fd21, %fd22}, [%rd9];
	fma.rn.f64 	%fd23, %fd20, %fd19, %fd21;
	fma.rn.f64 	%fd24, %fd23, %fd19, %fd22;
	ld.global.nc.v2.f64 	{%fd25, %fd26}, [%rd9+16];
	fma.rn.f64 	%fd27, %fd24, %fd19, %fd25;
	fma.rn.f64 	%fd28, %fd27, %fd19, %fd26;
	ld.global.nc.v2.f64 	{%fd29, %fd30}, [%rd9+32];
	fma.rn.f64 	%fd31, %fd28, %fd19, %fd29;
	fma.rn.f64 	%fd32, %fd31, %fd19, %fd30;
	fma.rn.f64 	%fd33, %fd32, %fd72, %fd72;
	fma.rn.f64 	%fd34, %fd32, %fd19, 0d3FF0000000000000;
	selp.f64 	%fd35, %fd34, %fd33, %p4;
	and.b32  	%r17, %r24, 2;
	setp.eq.s32 	%p5, %r17, 0;
	mov.f64 	%fd36, 0d0000000000000000;
	sub.f64 	%fd37, %fd36, %fd35;
	selp.f64 	%fd8, %fd35, %fd37, %p5;
	@%p3 bra 	$L__BB3_7;
	mov.f64 	%fd43, 0d0000000000000000;
	mul.rn.f64 	%fd73, %fd1, %fd43;
	mov.b32 	%r25, 0;
	bra.uni 	$L__BB3_9;
$L__BB3_7:
	mul.f64 	%fd38, %fd1, 0d3FE45F306DC9C883;
	cvt.rni.s32.f64 	%r25, %fd38;
	cvt.rn.f64.s32 	%fd39, %r25;
	fma.rn.f64 	%fd40, %fd39, 0dBFF921FB54442D18, %fd1;
	fma.rn.f64 	%fd41, %fd39, 0dBC91A62633145C00, %fd40;
	fma.rn.f64 	%fd73, %fd39, 0dB97B839A252049C0, %fd41;
	setp.ltu.f64 	%p6, %fd2, 0d41E0000000000000;
	@%p6 bra 	$L__BB3_9;
	{ // callseq 1, 0
	.param .b64 param0;
	st.param.f64 	[param0], %fd1;
	.param .align 16 .b8 retval0[16];
	call.uni (retval0), 
	__internal_trig_reduction_slowpathd, 
	(
	param0
	);
	ld.param.f64 	%fd73, [retval0];
	ld.param.b32 	%r25, [retval0+8];
	} // callseq 1
$L__BB3_9:
	cvta.to.global.u64 	%rd10, %rd1;
	shl.b32 	%r20, %r25, 6;
	cvt.u64.u32 	%rd11, %r20;
	and.b64  	%rd12, %rd11, 64;
	add.s64 	%rd14, %rd8, %rd12;
	mul.rn.f64 	%fd44, %fd73, %fd73;
	and.b32  	%r21, %r25, 1;
	setp.eq.b32 	%p7, %r21, 1;
	selp.f64 	%fd45, 0dBDA8FF8320FD8164, 0d3DE5DB65F9785EBA, %p7;
	ld.global.nc.v2.f64 	{%fd46, %fd47}, [%rd14];
	fma.rn.f64 	%fd48, %fd45, %fd44, %fd46;
	fma.rn.f64 	%fd49, %fd48, %fd44, %fd47;
	ld.global.nc.v2.f64 	{%fd50, %fd51}, [%rd14+16];
	fma.rn.f64 	%fd52, %fd49, %fd44, %fd50;
	fma.rn.f64 	%fd53, %fd52, %fd44, %fd51;
	ld.global.nc.v2.f64 	{%fd54, %fd55}, [%rd14+32];
	fma.rn.f64 	%fd56, %fd53, %fd44, %fd54;
	fma.rn.f64 	%fd57, %fd56, %fd44, %fd55;
	fma.rn.f64 	%fd58, %fd57, %fd73, %fd73;
	fma.rn.f64 	%fd59, %fd57, %fd44, 0d3FF0000000000000;
	selp.f64 	%fd60, %fd59, %fd58, %p7;
	and.b32  	%r22, %r25, 2;
	setp.eq.s32 	%p8, %r22, 0;
	mov.f64 	%fd61, 0d0000000000000000;
	sub.f64 	%fd62, %fd61, %fd60;
	selp.f64 	%fd63, %fd60, %fd62, %p8;
	add.s64 	%rd16, %rd10, %rd4;
	ld.global.v2.f32 	{%f1, %f2}, [%rd16];
	cvt.f64.f32 	%fd64, %f1;
	mul.f64 	%fd65, %fd8, %fd64;
	cvt.f64.f32 	%fd66, %f2;
	mul.f64 	%fd67, %fd63, %fd66;
	sub.f64 	%fd68, %fd65, %fd67;
	cvt.rn.f32.f64 	%f3, %fd68;
	mul.f64 	%fd69, %fd63, %fd64;
	fma.rn.f64 	%fd70, %fd8, %fd66, %fd69;
	cvt.rn.f32.f64 	%f4, %fd70;
	st.global.v2.f32 	[%rd16], {%f3, %f4};
	ret;

}
.func  (.param .align 16 .b8 func_retval0[16]) __internal_trig_reduction_slowpathd(
	.param .b64 __internal_trig_reduction_slowpathd_param_0
)
{
	.local .align 8 .b8 	__local_depot4[40];
	.reg .b64 	%SP;
	.reg .b64 	%SPL;
	.reg .pred 	%p<10>;
	.reg .b32 	%r<47>;
	.reg .b64 	%rd<74>;
	.reg .b64 	%fd<5>;

	mov.u64 	%SPL, __local_depot4;
	ld.param.f64 	%fd4, [__internal_trig_reduction_slowpathd_param_0];
	add.u64 	%rd1, %SPL, 0;
	{
	.reg .b32 %temp; 
	mov.b64 	{%temp, %r1}, %fd4;
	}
	shr.u32 	%r2, %r1, 20;
	and.b32  	%r3, %r2, 2047;
	setp.eq.s32 	%p1, %r3, 2047;
	mov.b32 	%r46, 0;
	@%p1 bra 	$L__BB4_9;
	add.s32 	%r20, %r3, -1024;
	mov.b64 	%rd20, %fd4;
	shl.b64 	%rd2, %rd20, 11;
	shr.u32 	%r4, %r20, 6;
	sub.s32 	%r45, 15, %r4;
	sub.s32 	%r21, 19, %r4;
	setp.lt.u32 	%p2, %r20, 128;
	selp.b32 	%r6, 18, %r21, %p2;
	setp.ge.s32 	%p3, %r45, %r6;
	mov.b64 	%rd70, 0;
	@%p3 bra 	$L__BB4_4;
	add.s32 	%r23, %r6, %r4;
	neg.s32 	%r43, %r23;
	or.b64  	%rd3, %rd2, -9223372036854775808;
	mov.b64 	%rd70, 0;
	mov.b32 	%r42, 0;
	mov.u64 	%rd25, __cudart_i2opi_d;
	mov.u32 	%r44, %r45;
$L__BB4_3:
	.pragma "nounroll";
	mul.wide.s32 	%rd22, %r42, 8;
	add.s64 	%rd23, %rd1, %rd22;
	mul.wide.s32 	%rd24, %r44, 8;
	add.s64 	%rd26, %rd25, %rd24;
	ld.global.nc.u64 	%rd27, [%rd26];
	{
	.reg .u32 %r0, %r1, %r2, %r3, %alo, %ahi, %blo, %bhi, %clo, %chi;
	mov.b64 	{%alo,%ahi}, %rd27;
	mov.b64 	{%blo,%bhi}, %rd3;
	mov.b64 	{%clo,%chi}, %rd70;
	mad.lo.cc.u32 	%r0, %alo, %blo, %clo;
	madc.hi.cc.u32 	%r1, %alo, %blo, %chi;
	madc.hi.u32 	%r2, %alo, %bhi, 0;
	mad.lo.cc.u32 	%r1, %alo, %bhi, %r1;
	madc.hi.cc.u32 	%r2, %ahi, %blo, %r2;
	madc.hi.u32 	%r3, %ahi, %bhi, 0;
	mad.lo.cc.u32 	%r1, %ahi, %blo, %r1;
	madc.lo.cc.u32 	%r2, %ahi, %bhi, %r2;
	addc.u32 	%r3, %r3, 0;
	mov.b64 	%rd28, {%r0,%r1};
	mov.b64 	%rd70, {%r2,%r3};
	}
	st.local.u64 	[%rd23], %rd28;
	add.s32 	%r44, %r44, 1;
	add.s32 	%r43, %r43, 1;
	add.s32 	%r42, %r42, 1;
	setp.ne.s32 	%p4, %r43, -15;
	mov.u32 	%r45, %r6;
	@%p4 bra 	$L__BB4_3;
$L__BB4_4:
	cvt.s64.s32 	%rd29, %r45;
	cvt.u64.u32 	%rd30, %r4;
	add.s64 	%rd31, %rd30, %rd29;
	shl.b64 	%rd32, %rd31, 3;
	add.s64 	%rd33, %rd1, %rd32;
	st.local.u64 	[%rd33+-120], %rd70;
	and.b32  	%r15, %r2, 63;
	ld.local.u64 	%rd72, [%rd1+16];
	ld.local.u64 	%rd71, [%rd1+24];
	setp.eq.s32 	%p5, %r15, 0;
	@%p5 bra 	$L__BB4_6;
	shl.b64 	%rd34, %rd71, %r15;
	shr.u64 	%rd35, %rd72, 1;
	xor.b32  	%r24, %r15, 63;
	shr.u64 	%rd36, %rd35, %r24;
	or.b64  	%rd71, %rd34, %rd36;
	ld.local.u64 	%rd37, [%rd1+8];
	shl.b64 	%rd38, %rd72, %r15;
	shr.u64 	%rd39, %rd37, 1;
	shr.u64 	%rd40, %rd39, %r24;
	or.b64  	%rd72, %rd38, %rd40;
$L__BB4_6:
	and.b32  	%r25, %r1, -2147483648;
	shr.u64 	%rd41, %rd71, 62;
	cvt.u32.u64 	%r26, %rd41;
	mov.b64 	{%r27, %r28}, %rd71;
	mov.b64 	{%r29, %r30}, %rd72;
	shf.l.wrap.b32 	%r31, %r30, %r27, 2;
	shf.l.wrap.b32 	%r32, %r27, %r28, 2;
	mov.b64 	%rd42, {%r31, %r32};
	shl.b64 	%rd43, %rd72, 2;
	shr.u64 	%rd44, %rd42, 63;
	cvt.u32.u64 	%r33, %rd44;
	add.s32 	%r34, %r33, %r26;
	setp.eq.s32 	%p6, %r25, 0;
	neg.s32 	%r35, %r34;
	selp.b32 	%r46, %r34, %r35, %p6;
	setp.gt.s64 	%p7, %rd42, -1;
	mov.b64 	%rd45, 0;
	{
	.reg .u32 %r0, %r1, %r2, %r3, %a0, %a1, %a2, %a3, %b0, %b1, %b2, %b3;
	mov.b64 	{%a0,%a1}, %rd45;
	mov.b64 	{%a2,%a3}, %rd45;
	mov.b64 	{%b0,%b1}, %rd43;
	mov.b64 	{%b2,%b3}, %rd42;
	sub.cc.u32 	%r0, %a0, %b0;
	subc.cc.u32 	%r1, %a1, %b1;
	subc.cc.u32 	%r2, %a2, %b2;
	subc.u32 	%r3, %a3, %b3;
	mov.b64 	%rd46, {%r0,%r1};
	mov.b64 	%rd47, {%r2,%r3};
	}
	xor.b32  	%r36, %r25, -2147483648;
	selp.b64 	%rd73, %rd42, %rd47, %p7;
	selp.b64 	%rd14, %rd43, %rd46, %p7;
	selp.b32 	%r17, %r25, %r36, %p7;
	clz.b64 	%r37, %rd73;
	cvt.u64.u32 	%rd15, %r37;
	setp.eq.s32 	%p8, %r37, 0;
	@%p8 bra 	$L__BB4_8;
	cvt.u32.u64 	%r38, %rd15;
	and.b32  	%r39, %r38, 63;
	shl.b64 	%rd48, %rd73, %r39;
	shr.u64 	%rd49, %rd14, 1;
	not.b32 	%r40, %r38;
	and.b32  	%r41, %r40, 63;
	shr.u64 	%rd50, %rd49, %r41;
	or.b64  	%rd73, %rd48, %rd50;
$L__BB4_8:
	mov.b64 	%rd51, -3958705157555305931;
	{
	.reg .u32 %r0, %r1, %r2, %r3, %alo, %ahi, %blo, %bhi;
	mov.b64 	{%alo,%ahi}, %rd73;
	mov.b64 	{%blo,%bhi}, %rd51;
	mul.lo.u32 	%r0, %alo, %blo;
	mul.hi.u32 	%r1, %alo, %blo;
	mad.lo.cc.u32 	%r1, %alo, %bhi, %r1;
	madc.hi.u32 	%r2, %alo, %bhi, 0;
	mad.lo.cc.u32 	%r1, %ahi, %blo, %r1;
	madc.hi.cc.u32 	%r2, %ahi, %blo, %r2;
	madc.hi.u32 	%r3, %ahi, %bhi, 0;
	mad.lo.cc.u32 	%r2, %ahi, %bhi, %r2;
	addc.u32 	%r3, %r3, 0;
	mov.b64 	%rd52, {%r0,%r1};
	mov.b64 	%rd53, {%r2,%r3};
	}
	setp.gt.s64 	%p9, %rd53, 0;
	{
	.reg .u32 %r0, %r1, %r2, %r3, %a0, %a1, %a2, %a3, %b0, %b1, %b2, %b3;
	mov.b64 	{%a0,%a1}, %rd52;
	mov.b64 	{%a2,%a3}, %rd53;
	mov.b64 	{%b0,%b1}, %rd52;
	mov.b64 	{%b2,%b3}, %rd53;
	add.cc.u32 	%r0, %a0, %b0;
	addc.cc.u32 	%r1, %a1, %b1;
	addc.cc.u32 	%r2, %a2, %b2;
	addc.u32 	%r3, %a3, %b3;
	mov.b64 	%rd54, {%r0,%r1};
	mov.b64 	%rd55, {%r2,%r3};
	}
	selp.b64 	%rd56, %rd55, %rd53, %p9;
	selp.s64 	%rd57, -1, 0, %p9;
	sub.s64 	%rd58, %rd57, %rd15;
	cvt.u64.u32 	%rd59, %r17;
	shl.b64 	%rd60, %rd59, 32;
	add.s64 	%rd61, %rd56, 1;
	shr.u64 	%rd62, %rd61, 10;
	add.s64 	%rd63, %rd62, 1;
	shr.u64 	%rd64, %rd63, 1;
	shl.b64 	%rd65, %rd58, 52;
	add.s64 	%rd66, %rd65, %rd64;
	add.s64 	%rd67, %rd66, 4602678819172646912;
	or.b64  	%rd68, %rd67, %rd60;
	mov.b64 	%fd4, %rd68;
$L__BB4_9:
	st.param.f64 	[func_retval0], %fd4;
	st.param.b32 	[func_retval0+8], %r46;
	ret;

}


// ===== COMPILED SASS (sm_100) =====

	.target	sm_100

	.elftype	@"ET_EXEC"


//--------------------- .note.nv.tkinfo           --------------------------
	.section	.note.nv.tkinfo,"",@"SHT_NOTE"
	.sectionflags	@"SHF_NOTE_NV_TKINFO"
	.tkinfo
        /*0018*/ 	.word	0x00000002
        /*0030*/ 	.string	""
        /*0030*/ 	.string	"ptxas"
        /*0030*/ 	.string	"Cuda compilation tools, release 13.0, V13.0.88"
        /*0030*/ 	.string	"Build cuda_13.0.r13.0/compiler.36424714_0"
        /*0030*/ 	.string	"-arch sm_100 -m 64 "



//--------------------- .note.nv.cuinfo           --------------------------
	.section	.note.nv.cuinfo,"",@"SHT_NOTE"
	.sectionflags	@"SHF_NOTE_NV_CUINFO"
        /*0018*/ 	.short	0x0002
        /*001a*/ 	.short	0x0064
        /*001c*/ 	.short	0x0082
	.zero		2


//--------------------- .nv.info                  --------------------------
	.section	.nv.info,"",@"SHT_CUDA_INFO"
	.align	4


	//----- nvinfo : EIATTR_REGCOUNT
	.align		4
        /*0000*/ 	.byte	0x04, 0x2f
        /*0002*/ 	.short	(.L_3 - .L_2)
	.align		4
.L_2:
        /*0004*/ 	.word	index@(calPhaseKernel)
        /*0008*/ 	.word	0x0000001e


	//----- nvinfo : EIATTR_FRAME_SIZE
	.align		4
.L_3:
        /*000c*/ 	.byte	0x04, 0x11
        /*000e*/ 	.short	(.L_5 - .L_4)
	.align		4
.L_4:
        /*0010*/ 	.word	index@($__internal_1_$__cuda_sm20_div_rn_f64_full)
        /*0014*/ 	.word	0x00000000


	//----- nvinfo : EIATTR_FRAME_SIZE
	.align		4
.L_5:
        /*0018*/ 	.byte	0x04, 0x11
        /*001a*/ 	.short	(.L_7 - .L_6)
	.align		4
.L_6:
        /*001c*/ 	.word	index@(calPhaseKernel)
        /*0020*/ 	.word	0x00000000


	//----- nvinfo : EIATTR_REGCOUNT
	.align		4
.L_7:
        /*0024*/ 	.byte	0x04, 0x2f
        /*0026*/ 	.short	(.L_9 - .L_8)
	.align		4
.L_8:
        /*0028*/ 	.word	index@(typecast_in)
        /*002c*/ 	.word	0x0000000c


	//----- nvinfo : EIATTR_FRAME_SIZE
	.align		4
.L_9:
        /*0030*/ 	.byte	0x04, 0x11
        /*0032*/ 	.short	(.L_11 - .L_10)
	.align		4
.L_10:
        /*0034*/ 	.word	index@(typecast_in)
        /*0038*/ 	.word	0x00000000


	//----- nvinfo : EIATTR_REGCOUNT
	.align		4
.L_11:
        /*003c*/ 	.byte	0x04, 0x2f
        /*003e*/ 	.short	(.L_13 - .L_12)
	.align		4
.L_12:
        /*0040*/ 	.word	index@(typecast_out)
        /*0044*/ 	.word	0x00000012


	//----- nvinfo : EIATTR_FRAME_SIZE
	.align		4
.L_13:
        /*0048*/ 	.byte	0x04, 0x11
        /*004a*/ 	.short	(.L_15 - .L_14)
	.align		4
.L_14:
        /*004c*/ 	.word	index@($__internal_0_$__cuda_sm3x_div_rn_noftz_f32_slowpath)
        /*0050*/ 	.word	0x00000000


	//----- nvinfo : EIATTR_FRAME_SIZE
	.align		4
.L_15:
        /*0054*/ 	.byte	0x04, 0x11
        /*0056*/ 	.short	(.L_17 - .L_16)
	.align		4
.L_16:
        /*0058*/ 	.word	index@(typecast_out)
        /*005c*/ 	.word	0x00000000


	//----- nvinfo : EIATTR_REGCOUNT
	.align		4
.L_17:
        /*0060*/ 	.byte	0x04, 0x2f
        /*0062*/ 	.short	(.L_19 - .L_18)
	.align		4
.L_18:
        /*0064*/ 	.word	index@(convolve)
        /*0068*/ 	.word	0x0000001e


	//----- nvinfo : EIATTR_FRAME_SIZE
	.align		4
.L_19:
        /*006c*/ 	.byte	0x04, 0x11
        /*006e*/ 	.short	(.L_21 - .L_20)
	.align		4
.L_20:
        /*0070*/ 	.word	index@($convolve$__internal_trig_reduction_slowpathd)
        /*0074*/ 	.word	0x00000028


	//----- nvinfo : EIATTR_FRAME_SIZE
	.align		4
.L_21:
        /*0078*/ 	.byte	0x04, 0x11
        /*007a*/ 	.short	(.L_23 - .L_22)
	.align		4
.L_22:
        /*007c*/ 	.word	index@(convolve)
        /*0080*/ 	.word	0x00000028


	//----- nvinfo : EIATTR_MIN_STACK_SIZE
	.align		4
.L_23:
        /*0084*/ 	.byte	0x04, 0x12
        /*0086*/ 	.short	(.L_25 - .L_24)
	.align		4
.L_24:
        /*0088*/ 	.word	index@(convolve)
        /*008c*/ 	.word	0x00000028


	//----- nvinfo : EIATTR_MIN_STACK_SIZE
	.align		4
.L_25:
        /*0090*/ 	.byte	0x04, 0x12
        /*0092*/ 	.short	(.L_27 - .L_26)
	.align		4
.L_26:
        /*0094*/ 	.word	index@(typecast_out)
        /*0098*/ 	.word	0x00000000


	//----- nvinfo : EIATTR_MIN_STACK_SIZE
	.align		4
.L_27:
        /*009c*/ 	.byte	0x04, 0x12
        /*009e*/ 	.short	(.L_29 - .L_28)
	.align		4
.L_28:
        /*00a0*/ 	.word	index@(typecast_in)
        /*00a4*/ 	.word	0x00000000


	//----- nvinfo : EIATTR_MIN_STACK_SIZE
	.align		4
.L_29:
        /*00a8*/ 	.byte	0x04, 0x12
        /*00aa*/ 	.short	(.L_31 - .L_30)
	.align		4
.L_30:
        /*00ac*/ 	.word	index@(calPhaseKernel)
        /*00b0*/ 	.word	0x00000000
.L_31:


//--------------------- .nv.compat                --------------------------
	.section	.nv.compat,"",@"SHT_CUDA_COMPAT_INFO"
	.align	4
        /*0000*/ 	.byte	0x02, 0x09, 0x00, 0x00, 0x02, 0x02, 0x01, 0x00, 0x02, 0x05, 0x05, 0x00, 0x03, 0x07, 0x01, 0x01
        /*0010*/ 	.byte	0x02, 0x03, 0x00, 0x00, 0x02, 0x06, 0x01, 0x00, 0x04, 0x0b, 0x08, 0x00, 0x01, 0x00, 0x00, 0x00
        /*0020*/ 	.byte	0x00, 0x00, 0x00, 0x00


//--------------------- .nv.info.convolve         --------------------------
	.section	.nv.info.convolve,"",@"SHT_CUDA_INFO"
	.sectionflags	@""
	.align	4


	//----- nvinfo : EIATTR_CUDA_API_VERSION
	.align		4
        /*0000*/ 	.byte	0x04, 0x37
        /*0002*/ 	.short	(.L_33 - .L_32)
.L_32:
        /*0004*/ 	.word	0x00000082


	//----- nvinfo : EIATTR_KPARAM_INFO
	.align		4
.L_33:
        /*0008*/ 	.byte	0x04, 0x17
        /*000a*/ 	.short	(.L_35 - .L_34)
.L_34:
        /*000c*/ 	.word	0x00000000
        /*0010*/ 	.short	0x0001
        /*0012*/ 	.short	0x0008
        /*0014*/ 	.byte	0x00, 0xf5, 0x21, 0x00


	//----- nvinfo : EIATTR_KPARAM_INFO
	.align		4
.L_35:
        /*0018*/ 	.byte	0x04, 0x17
        /*001a*/ 	.short	(.L_37 - .L_36)
.L_36:
        /*001c*/ 	.word	0x00000000
        /*0020*/ 	.short	0x0000
        /*0022*/ 	.short	0x0000
        /*0024*/ 	.byte	0x00, 0xf5, 0x21, 0x00


	//----- nvinfo : EIATTR_SPARSE_MMA_MASK
	.align		4
.L_37:
        /*0028*/ 	.byte	0x03, 0x50
        /*002a*/ 	.short	0x0000


	//----- nvinfo : EIATTR_MAXREG_COUNT
	.align		4
        /*002c*/ 	.byte	0x03, 0x1b
        /*002e*/ 	.short	0x00ff


	//----- nvinfo : EIATTR_MERCURY_ISA_VERSION
	.align		4
        /*0030*/ 	.byte	0x03, 0x5f
        /*0032*/ 	.short	0x0101


	//----- nvinfo : EIATTR_VRC_CTA_INIT_COUNT
	.align		4
        /*0034*/ 	.byte	0x02, 0x4a
	.zero		1
	.zero		1


	//----- nvinfo : EIATTR_EXIT_INSTR_OFFSETS
	.align		4
        /*0038*/ 	.byte	0x04, 0x1c
        /*003a*/ 	.short	(.L_39 - .L_38)


	//   ....[0]....
.L_38:
        /*003c*/ 	.word	0x00000890


	//----- nvinfo : EIATTR_CRS_STACK_SIZE
	.align		4
.L_39:
        /*0040*/ 	.byte	0x04, 0x1e
        /*0042*/ 	.short	(.L_41 - .L_40)
.L_40:
        /*0044*/ 	.word	0x00000000


	//----- nvinfo : EIATTR_CBANK_PARAM_SIZE
	.align		4
.L_41:
        /*0048*/ 	.byte	0x03, 0x19
        /*004a*/ 	.short	0x0010


	//----- nvinfo : EIATTR_PARAM_CBANK
	.align		4
        /*004c*/ 	.byte	0x04, 0x0a
        /*004e*/ 	.short	(.L_43 - .L_42)
	.align		4
.L_42:
        /*0050*/ 	.word	index@(.nv.constant0.convolve)
        /*0054*/ 	.short	0x0380
        /*0056*/ 	.short	0x0010


	//----- nvinfo : EIATTR_SW_WAR
	.align		4
.L_43:
        /*0058*/ 	.byte	0x04, 0x36
        /*005a*/ 	.short	(.L_45 - .L_44)
.L_44:
        /*005c*/ 	.word	0x00000008
.L_45:


//--------------------- .nv.info.typecast_out     --------------------------
	.section	.nv.info.typecast_out,"",@"SHT_CUDA_INFO"
	.sectionflags	@""
	.align	4


	//----- nvinfo : EIATTR_CUDA_API_VERSION
	.align		4
        /*0000*/ 	.byte	0x04, 0x37
        /*0002*/ 	.short	(.L_47 - .L_46)
.L_46:
        /*0004*/ 	.word	0x00000082


	//----- nvinfo : EIATTR_KPARAM_INFO
	.align		4
.L_47:
        /*0008*/ 	.byte	0x04, 0x17
        /*000a*/ 	.short	(.L_49 - .L_48)
.L_48:
        /*000c*/ 	.word	0x00000000
        /*0010*/ 	.short	0x0003
        /*0012*/ 	.short	0x0014
        /*0014*/ 	.byte	0x00, 0xf0, 0x11, 0x00


	//----- nvinfo : EIATTR_KPARAM_INFO
	.align		4
.L_49:
        /*0018*/ 	.byte	0x04, 0x17
        /*001a*/ 	.short	(.L_51 - .L_50)
.L_50:
        /*001c*/ 	.word	0x00000000
        /*0020*/ 	.short	0x0002
        /*0022*/ 	.short	0x0010
        /*0024*/ 	.byte	0x00, 0xf0, 0x11, 0x00


	//----- nvinfo : EIATTR_KPARAM_INFO
	.align		4
.L_51:
        /*0028*/ 	.byte	0x04, 0x17
        /*002a*/ 	.short	(.L_53 - .L_52)
.L_52:
        /*002c*/ 	.word	0x00000000
        /*0030*/ 	.short	0x0001
        /*0032*/ 	.short	0x0008
        /*0034*/ 	.byte	0x00, 0xf5, 0x21, 0x00


	//----- nvinfo : EIATTR_KPARAM_INFO
	.align		4
.L_53:
        /*0038*/ 	.byte	0x04, 0x17
        /*003a*/ 	.short	(.L_55 - .L_54)
.L_54:
        /*003c*/ 	.word	0x00000000
        /*0040*/ 	.short	0x0000
        /*0042*/ 	.short	0x0000
        /*0044*/ 	.byte	0x00, 0xf5, 0x21, 0x00


	//----- nvinfo : EIATTR_SPARSE_MMA_MASK
	.align		4
.L_55:
        /*0048*/ 	.byte	0x03, 0x50
        /*004a*/ 	.short	0x0000


	//----- nvinfo : EIATTR_MAXREG_COUNT
	.align		4
        /*004c*/ 	.byte	0x03, 0x1b
        /*004e*/ 	.short	0x00ff


	//----- nvinfo : EIATTR_MERCURY_ISA_VERSION
	.align		4
        /*0050*/ 	.byte	0x03, 0x5f
        /*0052*/ 	.short	0x0101


	//----- nvinfo : EIATTR_VRC_CTA_INIT_COUNT
	.align		4
        /*0054*/ 	.byte	0x02, 0x4a
	.zero		1
	.zero		1


	//----- nvinfo : EIATTR_EXIT_INSTR_OFFSETS
	.align		4
        /*0058*/ 	.byte	0x04, 0x1c
        /*005a*/ 	.short	(.L_57 - .L_56)


	//   ....[0]....
.L_56:
        /*005c*/ 	.word	0x00000070


	//   ....[1]....
        /*0060*/ 	.word	0x000002f0


	//----- nvinfo : EIATTR_CRS_STACK_SIZE
	.align		4
.L_57:
        /*0064*/ 	.byte	0x04, 0x1e
        /*0066*/ 	.short	(.L_59 - .L_58)
.L_58:
        /*0068*/ 	.word	0x00000000


	//----- nvinfo : EIATTR_CBANK_PARAM_SIZE
	.align		4
.L_59:
        /*006c*/ 	.byte	0x03, 0x19
        /*006e*/ 	.short	0x0018


	//----- nvinfo : EIATTR_PARAM_CBANK
	.align		4
        /*0070*/ 	.byte	0x04, 0x0a
        /*0072*/ 	.short	(.L_61 - .L_60)
	.align		4
.L_60:
        /*0074*/ 	.word	index@(.nv.constant0.typecast_out)
        /*0078*/ 	.short	0x0380
        /*007a*/ 	.short	0x0018


	//----- nvinfo : EIATTR_SW_WAR
	.align		4
.L_61:
        /*007c*/ 	.byte	0x04, 0x36
        /*007e*/ 	.short	(.L_63 - .L_62)
.L_62:
        /*0080*/ 	.word	0x00000008
.L_63:


//--------------------- .nv.info.typecast_in      --------------------------
	.section	.nv.info.typecast_in,"",@"SHT_CUDA_INFO"
	.sectionflags	@""
	.align	4


	//----- nvinfo : EIATTR_CUDA_API_VERSION
	.align		4
        /*0000*/ 	.byte	0x04, 0x37
        /*0002*/ 	.short	(.L_65 - .L_64)
.L_64:
        /*0004*/ 	.word	0x00000082


	//----- nvinfo : EIATTR_KPARAM_INFO
	.align		4
.L_65:
        /*0008*/ 	.byte	0x04, 0x17
        /*000a*/ 	.short	(.L_67 - .L_66)
.L_66:
        /*000c*/ 	.word	0x00000000
        /*0010*/ 	.short	0x0002
        /*0012*/ 	.short	0x0010
        /*0014*/ 	.byte	0x00, 0xf0, 0x11, 0x00


	//----- nvinfo : EIATTR_KPARAM_INFO
	.align		4
.L_67:
        /*0018*/ 	.byte	0x04, 0x17
        /*001a*/ 	.short	(.L_69 - .L_68)
.L_68:
        /*001c*/ 	.word	0x00000000
        /*0020*/ 	.short	0x0001
        /*0022*/ 	.short	0x0008
        /*0024*/ 	.byte	0x00, 0xf5, 0x21, 0x00


	//----- nvinfo : EIATTR_KPARAM_INFO
	.align		4
.L_69:
        /*0028*/ 	.byte	0x04, 0x17
        /*002a*/ 	.short	(.L_71 - .L_70)
.L_70:
        /*002c*/ 	.word	0x00000000
        /*0030*/ 	.short	0x0000
        /*0032*/ 	.short	0x0000
        /*0034*/ 	.byte	0x00, 0xf5, 0x21, 0x00


	//----- nvinfo : EIATTR_SPARSE_MMA_MASK
	.align		4
.L_71:
        /*0038*/ 	.byte	0x03, 0x50
        /*003a*/ 	.short	0x0000


	//----- nvinfo : EIATTR_MAXREG_COUNT
	.align		4
        /*003c*/ 	.byte	0x03, 0x1b
        /*003e*/ 	.short	0x00ff


	//----- nvinfo : EIATTR_MERCURY_ISA_VERSION
	.align		4
        /*0040*/ 	.byte	0x03, 0x5f
        /*0042*/ 	.short	0x0101


	//----- nvinfo : EIATTR_VRC_CTA_INIT_COUNT
	.align		4
        /*0044*/ 	.byte	0x02, 0x4a
	.zero		1
	.zero		1


	//----- nvinfo : EIATTR_EXIT_INSTR_OFFSETS
	.align		4
        /*0048*/ 	.byte	0x04, 0x1c
        /*004a*/ 	.short	(.L_73 - .L_72)


	//   ....[0]....
.L_72:
        /*004c*/ 	.word	0x00000070


	//   ....[1]....
        /*0050*/ 	.word	0x00000160


	//----- nvinfo : EIATTR_CBANK_PARAM_SIZE
	.align		4
.L_73:
        /*0054*/ 	.byte	0x03, 0x19
        /*0056*/ 	.short	0x0014


	//----- nvinfo : EIATTR_PARAM_CBANK
	.align		4
        /*0058*/ 	.byte	0x04, 0x0a
        /*005a*/ 	.short	(.L_75 - .L_74)
	.align		4
.L_74:
        /*005c*/ 	.word	index@(.nv.constant0.typecast_in)
        /*0060*/ 	.short	0x0380
        /*0062*/ 	.short	0x0014


	//----- nvinfo : EIATTR_SW_WAR
	.align		4
.L_75:
        /*0064*/ 	.byte	0x04, 0x36
        /*0066*/ 	.short	(.L_77 - .L_76)
.L_76:
        /*0068*/ 	.word	0x00000008
.L_77:


//--------------------- .nv.info.calPhaseKernel   --------------------------
	.section	.nv.info.calPhaseKernel,"",@"SHT_CUDA_INFO"
	.sectionflags	@""
	.align	4


	//----- nvinfo : EIATTR_CUDA_API_VERSION
	.align		4
        /*0000*/ 	.byte	0x04, 0x37
        /*0002*/ 	.short	(.L_79 - .L_78)
.L_78:
        /*0004*/ 	.word	0x00000082


	//----- nvinfo : EIATTR_KPARAM_INFO
	.align		4
.L_79:
        /*0008*/ 	.byte	0x04, 0x17
        /*000a*/ 	.short	(.L_81 - .L_80)
.L_80:
        /*000c*/ 	.word	0x00000000
        /*0010*/ 	.short	0x0004
        /*0012*/ 	.short	0x0014
        /*0014*/ 	.byte	0x00, 0xf0, 0x11, 0x00


	//----- nvinfo : EIATTR_KPARAM_INFO
	.align		4
.L_81:
        /*0018*/ 	.byte	0x04, 0x17
        /*001a*/ 	.short	(.L_83 - .L_82)
.L_82:
        /*001c*/ 	.word	0x00000000
        /*0020*/ 	.short	0x0003
        /*0022*/ 	.short	0x0010
        /*0024*/ 	.byte	0x00, 0xf0, 0x11, 0x00


	//----- nvinfo : EIATTR_KPARAM_INFO
	.align		4
.L_83:
        /*0028*/ 	.byte	0x04, 0x17
        /*002a*/ 	.short	(.L_85 - .L_84)
.L_84:
        /*002c*/ 	.word	0x00000000
        /*0030*/ 	.short	0x0002
        /*0032*/ 	.short	0x000c
        /*0034*/ 	.byte	0x00, 0xf0, 0x11, 0x00


	//----- nvinfo : EIATTR_KPARAM_INFO
	.align		4
.L_85:
        /*0038*/ 	.byte	0x04, 0x17
        /*003a*/ 	.short	(.L_87 - .L_86)
.L_86:
        /*003c*/ 	.word	0x00000000
        /*0040*/ 	.short	0x0001
        /*0042*/ 	.short	0x0008
        /*0044*/ 	.byte	0x00, 0xf0, 0x11, 0x00


	//----- nvinfo : EIATTR_KPARAM_INFO
	.align		4
.L_87:
        /*0048*/ 	.byte	0x04, 0x17
        /*004a*/ 	.short	(.L_89 - .L_88)
.L_88:
        /*004c*/ 	.word	0x00000000
        /*0050*/ 	.short	0x0000
        /*0052*/ 	.short	0x0000
        /*0054*/ 	.byte	0x00, 0xf5, 0x21, 0x00


	//----- nvinfo : EIATTR_SPARSE_MMA_MASK
	.align		4
.L_89:
        /*0058*/ 	.byte	0x03, 0x50
        /*005a*/ 	.short	0x0000


	//----- nvinfo : EIATTR_MAXREG_COUNT
	.align		4
        /*005c*/ 	.byte	0x03, 0x1b
        /*005e*/ 	.short	0x00ff


	//----- nvinfo : EIATTR_MERCURY_ISA_VERSION
	.align		4
        /*0060*/ 	.byte	0x03, 0x5f
        /*0062*/ 	.short	0x0101


	//----- nvinfo : EIATTR_VRC_CTA_INIT_COUNT
	.align		4
        /*0064*/ 	.byte	0x02, 0x4a
	.zero		1
	.zero		1


	//----- nvinfo : EIATTR_EXIT_INSTR_OFFSETS
	.align		4
        /*0068*/ 	.byte	0x04, 0x1c
        /*006a*/ 	.short	(.L_91 - .L_90)


	//   ....[0]....
.L_90:
        /*006c*/ 	.word	0x000009c0


	//----- nvinfo : EIATTR_CRS_STACK_SIZE
	.align		4
.L_91:
        /*0070*/ 	.byte	0x04, 0x1e
        /*0072*/ 	.short	(.L_93 - .L_92)
.L_92:
        /*0074*/ 	.word	0x00000000


	//----- nvinfo : EIATTR_CBANK_PARAM_SIZE
	.align		4
.L_93:
        /*0078*/ 	.byte	0x03, 0x19
        /*007a*/ 	.short	0x0018


	//----- nvinfo : EIATTR_PARAM_CBANK
	.align		4
        /*007c*/ 	.byte	0x04, 0x0a
        /*007e*/ 	.short	(.L_95 - .L_94)
	.align		4
.L_94:
        /*0080*/ 	.word	index@(.nv.constant0.calPhaseKernel)
        /*0084*/ 	.short	0x0380
        /*0086*/ 	.short	0x0018


	//----- nvinfo : EIATTR_SW_WAR
	.align		4
.L_95:
        /*0088*/ 	.byte	0x04, 0x36
        /*008a*/ 	.short	(.L_97 - .L_96)
.L_96:
        /*008c*/ 	.word	0x00000008
.L_97:


//--------------------- .nv.callgraph             --------------------------
	.section	.nv.callgraph,"",@"SHT_CUDA_CALLGRAPH"
	.align	4
	.sectionentsize	8
	.align		4
        /*0000*/ 	.word	0x00000000
	.align		4
        /*0004*/ 	.word	0xffffffff
	.align		4
        /*0008*/ 	.word	0x00000000
	.align		4
        /*000c*/ 	.word	0xfffffffe
	.align		4
        /*0010*/ 	.word	0x00000000
	.align		4
        /*0014*/ 	.word	0xfffffffd
	.align		4
        /*0018*/ 	.word	0x00000000
	.align		4
        /*001c*/ 	.word	0xfffffffc


//--------------------- .nv.constant4             --------------------------
	.section	.nv.constant4,"a",@progbits
	.align	8
	.align		8
.nv.constant4:
        /*0000*/ 	.dword	__cudart_i2opi_d
	.align		8
        /*0008*/ 	.dword	__cudart_sin_cos_coeffs


//--------------------- .text.convolve            --------------------------
	.section	.text.convolve,"ax",@progbits
	.align	128
        .global         convolve
        .type           convolve,@function
        .size           convolve,(.L_x_43 - convolve)
        .other          convolve,@"STO_CUDA_ENTRY STV_DEFAULT"
convolve:
.text.convolve:
[----:B------:R-:W0:Y:S01]  /*0000*/  LDC R1, c[0x0][0x37c] ;  /* 0x0000df00ff017b82 */ /* 0x000e220000000800 */
[----:B------:R-:W1:Y:S07]  /*0010*/  S2R R16, SR_TID.X ;  /* 0x0000000000107919 */ /* 0x000e6e0000002100 */
[----:B------:R-:W1:Y:S01]  /*0020*/  S2UR UR6, SR_CTAID.X ;  /* 0x00000000000679c3 */ /* 0x000e620000002500 */
[----:B------:R-:W2:Y:S01]  /*0030*/  LDCU.64 UR4, c[0x0][0x358] ;  /* 0x00006b00ff0477ac */ /* 0x000ea20008000a00 */
[----:B0-----:R-:W-:-:S06]  /*0040*/  VIADD R1, R1, 0xffffffd8 ;  /* 0xffffffd801017836 */ /* 0x001fcc0000000000 */
[----:B------:R-:W1:Y:S08]  /*0050*/  LDC R5, c[0x0][0x360] ;  /* 0x0000d800ff057b82 */ /* 0x000e700000000800 */
[----:B------:R-:W0:Y:S01]  /*0060*/  LDC.64 R2, c[0x0][0x388] ;  /* 0x0000e200ff027b82 */ /* 0x000e220000000a00 */
[----:B-1----:R-:W-:-:S04]  /*0070*/  IMAD R16, R5, UR6, R16 ;  /* 0x0000000605107c24 */ /* 0x002fc8000f8e0210 */
[----:B0-----:R-:W-:-:S06]  /*0080*/  IMAD.WIDE R2, R16, 0x8, R2 ;  /* 0x0000000810027825 */ /* 0x001fcc00078e0202 */
[----:B--2---:R-:W2:Y:S01]  /*0090*/  LDG.E.64 R2, desc[UR4][R2.64] ;  /* 0x0000000402027981 */ /* 0x004ea2000c1e1b00 */
[----:B------:R-:W-:Y:S01]  /*00a0*/  BSSY.RECONVERGENT B0, `(.L_x_0) ;  /* 0x000001e000007945 */ /* 0x000fe20003800200 */
[----:B--2---:R-:W-:-:S14]  /*00b0*/  DSETP.NEU.AND P0, PT, |R2|, +INF , PT ;  /* 0x7ff000000200742a */ /* 0x004fdc0003f0d200 */
[----:B------:R-:W-:Y:S01]  /*00c0*/  @!P0 DMUL R18, RZ, R2 ;  /* 0x00000002ff128228 */ /* 0x000fe20000000000 */
[----:B------:R-:W-:Y:S01]  /*00d0*/  @!P0 IMAD.MOV.U32 R0, RZ, RZ, 0x1 ;  /* 0x00000001ff008424 */ /* 0x000fe200078e00ff */
[----:B------:R-:W-:Y:S09]  /*00e0*/  @!P0 BRA `(.L_x_1) ;  /* 0x0000000000648947 */ /* 0x000ff20003800000 */
[----:B------:R-:W-:Y:S01]  /*00f0*/  UMOV UR6, 0x6dc9c883 ;  /* 0x6dc9c88300067882 */ /* 0x000fe20000000000 */
[----:B------:R-:W-:Y:S01]  /*0100*/  UMOV UR7, 0x3fe45f30 ;  /* 0x3fe45f3000077882 */ /* 0x000fe20000000000 */
[C---:B------:R-:W-:Y:S01]  /*0110*/  DSETP.GE.AND P0, PT, |R2|.reuse, 2.14748364800000000000e+09, PT ;  /* 0x41e000000200742a */ /* 0x040fe20003f06200 */
[----:B------:R-:W-:Y:S01]  /*0120*/  BSSY.RECONVERGENT B1, `(.L_x_2) ;  /* 0x0000014000017945 */ /* 0x000fe20003800200 */
[----:B------:R-:W-:Y:S01]  /*0130*/  DMUL R4, R2, UR6 ;  /* 0x0000000602047c28 */ /* 0x000fe20008000000 */
[----:B------:R-:W-:Y:S01]  /*0140*/  UMOV UR6, 0x54442d18 ;  /* 0x54442d1800067882 */ /* 0x000fe20000000000 */
[----:B------:R-:W-:-:S04]  /*0150*/  UMOV UR7, 0x3ff921fb ;  /* 0x3ff921fb00077882 */ /* 0x000fc80000000000 */
[----:B------:R-:W0:Y:S08]  /*0160*/  F2I.F64 R0, R4 ;  /* 0x0000000400007311 */ /* 0x000e300000301100 */
[----:B0-----:R-:W0:Y:S02]  /*0170*/  I2F.F64 R18, R0 ;  /* 0x0000000000127312 */ /* 0x001e240000201c00 */
[----:B0-----:R-:W-:Y:S01]  /*0180*/  DFMA R6, R18, -UR6, R2 ;  /* 0x8000000612067c2b */ /* 0x001fe20008000002 */
[----:B------:R-:W-:Y:S01]  /*0190*/  UMOV UR6, 0x33145c00 ;  /* 0x33145c0000067882 */ /* 0x000fe20000000000 */
[----:B------:R-:W-:-:S06]  /*01a0*/  UMOV UR7, 0x3c91a626 ;  /* 0x3c91a62600077882 */ /* 0x000fcc0000000000 */
[----:B------:R-:W-:Y:S01]  /*01b0*/  DFMA R6, R18, -UR6, R6 ;  /* 0x8000000612067c2b */ /* 0x000fe20008000006 */
[----:B------:R-:W-:Y:S01]  /*01c0*/  UMOV UR6, 0x252049c0 ;  /* 0x252049c000067882 */ /* 0x000fe20000000000 */
[----:B------:R-:W-:-:S06]  /*01d0*/  UMOV UR7, 0x397b839a ;  /* 0x397b839a00077882 */ /* 0x000fcc0000000000 */
[----:B------:R-:W-:Y:S01]  /*01e0*/  DFMA R18, R18, -UR6, R6 ;  /* 0x8000000612127c2b */ /* 0x000fe20008000006 */
[----:B------:R-:W-:Y:S10]  /*01f0*/  @!P0 BRA `(.L_x_3) ;  /* 0x0000000000188947 */ /* 0x000ff40003800000 */
[----:B------:R-:W-:Y:S01]  /*0200*/  IMAD.MOV.U32 R0, RZ, RZ, R2 ;  /* 0x000000ffff007224 */ /* 0x000fe200078e0002 */
[----:B------:R-:W-:Y:S01]  /*0210*/  MOV R18, 0x240 ;  /* 0x0000024000127802 */ /* 0x000fe20000000f00 */
[----:B------:R-:W-:-:S07]  /*0220*/  IMAD.MOV.U32 R14, RZ, RZ, R3 ;  /* 0x000000ffff0e7224 */ /* 0x000fce00078e0003 */
[----:B------:R-:W-:Y:S05]  /*0230*/  CALL.REL.NOINC `($convolve$__internal_trig_reduction_slowpathd) ;  /* 0x0000000400987944 */ /* 0x000fea0003c00000 */
[----:B------:R-:W-:Y:S02]  /*0240*/  IMAD.MOV.U32 R18, RZ, RZ, R6 ;  /* 0x000000ffff127224 */ /* 0x000fe400078e0006 */
[----:B------:R-:W-:-:S07]  /*0250*/  IMAD.MOV.U32 R19, RZ, RZ, R7 ;  /* 0x000000ffff137224 */ /* 0x000fce00078e0007 */
.L_x_3:
[----:B------:R-:W-:Y:S05]  /*0260*/  BSYNC.RECONVERGENT B1 ;  /* 0x0000000000017941 */ /* 0x000fea0003800200 */
.L_x_2:
[----:B------:R-:W-:-:S07]  /*0270*/  VIADD R0, R0, 0x1 ;  /* 0x0000000100007836 */ /* 0x000fce0000000000 */
.L_x_1:
[----:B------:R-:W-:Y:S05]  /*0280*/  BSYNC.RECONVERGENT B0 ;  /* 0x0000000000007941 */ /* 0x000fea0003800200 */
.L_x_0:
[----:B------:R-:W0:Y:S01]  /*0290*/  LDCU.64 UR6, c[0x4][0x8] ;  /* 0x01000100ff0677ac */ /* 0x000e220008000a00 */
[----:B------:R-:W-:-:S05]  /*02a0*/  IMAD.SHL.U32 R4, R0, 0x40, RZ ;  /* 0x0000004000047824 */ /* 0x000fca00078e00ff */
[----:B------:R-:W-:-:S04]  /*02b0*/  LOP3.LUT R4, R4, 0x40, RZ, 0xc0, !PT ;  /* 0x0000004004047812 */ /* 0x000fc800078ec0ff */
[----:B0-----:R-:W-:-:S05]  /*02c0*/  IADD3 R22, P0, PT, R4, UR6, RZ ;  /* 0x0000000604167c10 */ /* 0x001fca000ff1e0ff */
[----:B------:R-:W-:-:S05]  /*02d0*/  IMAD.X R23, RZ, RZ, UR7, P0 ;  /* 0x00000007ff177e24 */ /* 0x000fca00080e06ff */
[----:B------:R-:W2:Y:S04]  /*02e0*/  LDG.E.128.CONSTANT R4, desc[UR4][R22.64] ;  /* 0x0000000416047981 */ /* 0x000ea8000c1e9d00 */
[----:B------:R-:W3:Y:S04]  /*02f0*/  LDG.E.128.CONSTANT R8, desc[UR4][R22.64+0x10] ;  /* 0x0000100416087981 */ /* 0x000ee8000c1e9d00 */
[----:B------:R-:W4:Y:S01]  /*0300*/  LDG.E.128.CONSTANT R12, desc[UR4][R22.64+0x20] ;  /* 0x00002004160c7981 */ /* 0x000f22000c1e9d00 */
[----:B------:R-:W-:Y:S01]  /*0310*/  LOP3.LUT R17, R0, 0x1, RZ, 0xc0, !PT ;  /* 0x0000000100117812 */ /* 0x000fe200078ec0ff */
[----:B------:R-:W-:Y:S01]  /*0320*/  IMAD.MOV.U32 R24, RZ, RZ, 0x20fd8164 ;  /* 0x20fd8164ff187424 */ /* 0x000fe200078e00ff */
[----:B------:R-:W-:Y:S01]  /*0330*/  DMUL R20, R18, R18 ;  /* 0x0000001212147228 */ /* 0x000fe20000000000 */
[----:B------:R-:W-:Y:S01]  /*0340*/  BSSY.RECONVERGENT B0, `(.L_x_4) ;  /* 0x000002b000007945 */ /* 0x000fe20003800200 */
[----:B------:R-:W-:Y:S01]  /*0350*/  ISETP.NE.U32.AND P0, PT, R17, 0x1, PT ;  /* 0x000000011100780c */ /* 0x000fe20003f05070 */
[----:B------:R-:W-:Y:S01]  /*0360*/  IMAD.MOV.U32 R17, RZ, RZ, 0x3da8ff83 ;  /* 0x3da8ff83ff117424 */ /* 0x000fe200078e00ff */
[----:B------:R-:W-:-:S02]  /*0370*/  DSETP.NEU.AND P1, PT, |R2|, +INF , PT ;  /* 0x7ff000000200742a */ /* 0x000fc40003f2d200 */
[----:B------:R-:W-:Y:S02]  /*0380*/  FSEL R24, R24, -8.06006814911005101289e+34, !P0 ;  /* 0xf9785eba18187808 */ /* 0x000fe40004000000 */
[----:B------:R-:W-:-:S06]  /*0390*/  FSEL R25, -R17, 0.11223486810922622681, !P0 ;  /* 0x3de5db6511197808 */ /* 0x000fcc0004000100 */
[----:B--2---:R-:W-:-:S08]  /*03a0*/  DFMA R4, R20, R24, R4 ;  /* 0x000000181404722b */ /* 0x004fd00000000004 */
[----:B------:R-:W-:Y:S02]  /*03b0*/  DFMA R4, R20, R4, R6 ;  /* 0x000000041404722b */ /* 0x000fe40000000006 */
[----:B------:R-:W-:-:S06]  /*03c0*/  @!P1 DMUL R6, RZ, R2 ;  /* 0x00000002ff069228 */ /* 0x000fcc0000000000 */
[----:B---3--:R-:W-:-:S08]  /*03d0*/  DFMA R4, R20, R4, R8 ;  /* 0x000000041404722b */ /* 0x008fd00000000008 */
[----:B------:R-:W-:-:S08]  /*03e0*/  DFMA R4, R20, R4, R10 ;  /* 0x000000041404722b */ /* 0x000fd0000000000a */
[----:B----4-:R-:W-:-:S08]  /*03f0*/  DFMA R4, R20, R4, R12 ;  /* 0x000000041404722b */ /* 0x010fd0000000000c */
[----:B------:R-:W-:-:S08]  /*0400*/  DFMA R4, R20, R4, R14 ;  /* 0x000000041404722b */ /* 0x000fd0000000000e */
[----:B------:R-:W-:Y:S02]  /*0410*/  DFMA R18, R4, R18, R18 ;  /* 0x000000120412722b */ /* 0x000fe40000000012 */
[----:B------:R-:W-:-:S10]  /*0420*/  DFMA R4, R20, R4, 1 ;  /* 0x3ff000001404742b */ /* 0x000fd40000000004 */
[----:B------:R-:W-:Y:S02]  /*0430*/  FSEL R8, R4, R18, !P0 ;  /* 0x0000001204087208 */ /* 0x000fe40004000000 */
[----:B------:R-:W-:Y:S02]  /*0440*/  FSEL R9, R5, R19, !P0 ;  /* 0x0000001305097208 */ /* 0x000fe40004000000 */
[----:B------:R-:W-:Y:S01]  /*0450*/  LOP3.LUT P0, RZ, R0, 0x2, RZ, 0xc0, !PT ;  /* 0x0000000200ff7812 */ /* 0x000fe2000780c0ff */
[----:B------:R-:W-:-:S03]  /*0460*/  @!P1 IMAD.MOV.U32 R0, RZ, RZ, RZ ;  /* 0x000000ffff009224 */ /* 0x000fc600078e00ff */
[----:B------:R-:W-:-:S10]  /*0470*/  DADD R4, RZ, -R8 ;  /* 0x00000000ff047229 */ /* 0x000fd40000000808 */
[----:B------:R-:W-:Y:S02]  /*0480*/  FSEL R4, R8, R4, !P0 ;  /* 0x0000000408047208 */ /* 0x000fe40004000000 */
[----:B------:R-:W-:Y:S01]  /*0490*/  FSEL R5, R9, R5, !P0 ;  /* 0x0000000509057208 */ /* 0x000fe20004000000 */
[----:B------:R-:W-:Y:S06]  /*04a0*/  @!P1 BRA `(.L_x_5) ;  /* 0x0000000000509947 */ /* 0x000fec0003800000 */
[----:B------:R-:W-:Y:S01]  /*04b0*/  UMOV UR6, 0x6dc9c883 ;  /* 0x6dc9c88300067882 */ /* 0x000fe20000000000 */
[----:B------:R-:W-:Y:S01]  /*04c0*/  UMOV UR7, 0x3fe45f30 ;  /* 0x3fe45f3000077882 */ /* 0x000fe20000000000 */
[C---:B------:R-:W-:Y:S02]  /*04d0*/  DSETP.GE.AND P0, PT, |R2|.reuse, 2.14748364800000000000e+09, PT ;  /* 0x41e000000200742a */ /* 0x040fe40003f06200 */
        /* <DEDUP_REMOVED lines=17> */
.L_x_5:
[----:B------:R-:W-:Y:S05]  /*05f0*/  BSYNC.RECONVERGENT B0 ;  /* 0x0000000000007941 */ /* 0x000fea0003800200 */
.L_x_4:
[----:B------:R-:W0:Y:S01]  /*0600*/  LDCU.64 UR6, c[0x4][0x8] ;  /* 0x01000100ff0677ac */ /* 0x000e220008000a00 */
[----:B------:R-:W-:-:S05]  /*0610*/  IMAD.SHL.U32 R2, R0, 0x40, RZ ;  /* 0x0000004000027824 */ /* 0x000fca00078e00ff */
[----:B------:R-:W-:-:S04]  /*0620*/  LOP3.LUT R2, R2, 0x40, RZ, 0xc0, !PT ;  /* 0x0000004002027812 */ /* 0x000fc800078ec0ff */
[----:B0-----:R-:W-:Y:S02]  /*0630*/  IADD3 R24, P0, PT, R2, UR6, RZ ;  /* 0x0000000602187c10 */ /* 0x001fe4000ff1e0ff */
[----:B------:R-:W0:Y:S03]  /*0640*/  LDC.64 R2, c[0x0][0x380] ;  /* 0x0000e000ff027b82 */ /* 0x000e260000000a00 */
[----:B------:R-:W-:-:S05]  /*0650*/  IMAD.X R25, RZ, RZ, UR7, P0 ;  /* 0x00000007ff197e24 */ /* 0x000fca00080e06ff */
[----:B------:R-:W2:Y:S04]  /*0660*/  LDG.E.128.CONSTANT R8, desc[UR4][R24.64] ;  /* 0x0000000418087981 */ /* 0x000ea8000c1e9d00 */
[----:B------:R-:W3:Y:S04]  /*0670*/  LDG.E.128.CONSTANT R12, desc[UR4][R24.64+0x10] ;  /* 0x00001004180c7981 */ /* 0x000ee8000c1e9d00 */
[----:B------:R-:W4:Y:S01]  /*0680*/  LDG.E.128.CONSTANT R20, desc[UR4][R24.64+0x20] ;  /* 0x0000200418147981 */ /* 0x000f22000c1e9d00 */
[----:B0-----:R-:W-:-:S05]  /*0690*/  IMAD.WIDE R16, R16, 0x8, R2 ;  /* 0x0000000810107825 */ /* 0x001fca00078e0202 */
[----:B------:R-:W5:Y:S01]  /*06a0*/  LDG.E.64 R2, desc[UR4][R16.64] ;  /* 0x0000000410027981 */ /* 0x000f62000c1e1b00 */
[----:B------:R-:W-:Y:S01]  /*06b0*/  LOP3.LUT R18, R0, 0x1, RZ, 0xc0, !PT ;  /* 0x0000000100127812 */ /* 0x000fe200078ec0ff */
[----:B------:R-:W-:Y:S02]  /*06c0*/  IMAD.MOV.U32 R26, RZ, RZ, 0x20fd8164 ;  /* 0x20fd8164ff1a7424 */ /* 0x000fe400078e00ff */
[----:B------:R-:W-:Y:S01]  /*06d0*/  IMAD.MOV.U32 R27, RZ, RZ, 0x3da8ff83 ;  /* 0x3da8ff83ff1b7424 */ /* 0x000fe200078e00ff */
[----:B------:R-:W-:Y:S01]  /*06e0*/  ISETP.NE.U32.AND P0, PT, R18, 0x1, PT ;  /* 0x000000011200780c */ /* 0x000fe20003f05070 */
[----:B------:R-:W-:-:S03]  /*06f0*/  DMUL R18, R6, R6 ;  /* 0x0000000606127228 */ /* 0x000fc60000000000 */
[----:B------:R-:W-:Y:S02]  /*0700*/  FSEL R26, R26, -8.06006814911005101289e+34, !P0 ;  /* 0xf9785eba1a1a7808 */ /* 0x000fe40004000000 */
[----:B------:R-:W-:-:S06]  /*0710*/  FSEL R27, -R27, 0.11223486810922622681, !P0 ;  /* 0x3de5db651b1b7808 */ /* 0x000fcc0004000100 */
[----:B--2---:R-:W-:-:S08]  /*0720*/  DFMA R8, R18, R26, R8 ;  /* 0x0000001a1208722b */ /* 0x004fd00000000008 */
[----:B------:R-:W-:-:S08]  /*0730*/  DFMA R8, R18, R8, R10 ;  /* 0x000000081208722b */ /* 0x000fd0000000000a */
[C---:B---3--:R-:W-:Y:S01]  /*0740*/  DFMA R8, R18.reuse, R8, R12 ;  /* 0x000000081208722b */ /* 0x048fe2000000000c */
[----:B-----5:R-:W0:Y:S07]  /*0750*/  F2F.F64.F32 R10, R3 ;  /* 0x00000003000a7310 */ /* 0x020e2e0000201800 */
[----:B------:R-:W-:-:S08]  /*0760*/  DFMA R8, R18, R8, R14 ;  /* 0x000000081208722b */ /* 0x000fd0000000000e */
[----:B----4-:R-:W-:-:S08]  /*0770*/  DFMA R8, R18, R8, R20 ;  /* 0x000000081208722b */ /* 0x010fd00000000014 */
[----:B------:R-:W-:-:S08]  /*0780*/  DFMA R8, R18, R8, R22 ;  /* 0x000000081208722b */ /* 0x000fd00000000016 */
[----:B------:R-:W-:Y:S02]  /*0790*/  DFMA R6, R8, R6, R6 ;  /* 0x000000060806722b */ /* 0x000fe40000000006 */
[----:B------:R-:W-:-:S10]  /*07a0*/  DFMA R8, R18, R8, 1 ;  /* 0x3ff000001208742b */ /* 0x000fd40000000008 */
[----:B------:R-:W-:Y:S02]  /*07b0*/  FSEL R12, R8, R6, !P0 ;  /* 0x00000006080c7208 */ /* 0x000fe40004000000 */
[----:B------:R-:W-:Y:S02]  /*07c0*/  FSEL R13, R9, R7, !P0 ;  /* 0x00000007090d7208 */ /* 0x000fe40004000000 */
[----:B------:R-:W1:Y:S01]  /*07d0*/  F2F.F64.F32 R8, R2 ;  /* 0x0000000200087310 */ /* 0x000e620000201800 */
[----:B------:R-:W-:-:S03]  /*07e0*/  LOP3.LUT P0, RZ, R0, 0x2, RZ, 0xc0, !PT ;  /* 0x0000000200ff7812 */ /* 0x000fc6000780c0ff */
[----:B------:R-:W-:-:S10]  /*07f0*/  DADD R6, RZ, -R12 ;  /* 0x00000000ff067229 */ /* 0x000fd4000000080c */
[----:B------:R-:W-:Y:S02]  /*0800*/  FSEL R6, R12, R6, !P0 ;  /* 0x000000060c067208 */ /* 0x000fe40004000000 */
[----:B------:R-:W-:-:S06]  /*0810*/  FSEL R7, R13, R7, !P0 ;  /* 0x000000070d077208 */ /* 0x000fcc0004000000 */
[C---:B0-----:R-:W-:Y:S02]  /*0820*/  DMUL R12, R6.reuse, R10 ;  /* 0x0000000a060c7228 */ /* 0x041fe40000000000 */
[----:B-1----:R-:W-:-:S06]  /*0830*/  DMUL R6, R6, R8 ;  /* 0x0000000806067228 */ /* 0x002fcc0000000000 */
[C---:B------:R-:W-:Y:S02]  /*0840*/  DFMA R12, R4.reuse, R8, -R12 ;  /* 0x00000008040c722b */ /* 0x040fe4000000080c */
[----:B------:R-:W-:-:S04]  /*0850*/  DFMA R6, R4, R10, R6 ;  /* 0x0000000a0406722b */ /* 0x000fc80000000006 */
[----:B------:R-:W-:Y:S08]  /*0860*/  F2F.F32.F64 R8, R12 ;  /* 0x0000000c00087310 */ /* 0x000ff00000301000 */
[----:B------:R-:W0:Y:S02]  /*0870*/  F2F.F32.F64 R9, R6 ;  /* 0x0000000600097310 */ /* 0x000e240000301000 */
[----:B0-----:R-:W-:Y:S01]  /*0880*/  STG.E.64 desc[UR4][R16.64], R8 ;  /* 0x0000000810007986 */ /* 0x001fe2000c101b04 */
[----:B------:R-:W-:Y:S05]  /*0890*/  EXIT ;  /* 0x000000000000794d */ /* 0x000fea0003800000 */
        .type           $convolve$__internal_trig_reduction_slowpathd,@function
        .size           $convolve$__internal_trig_reduction_slowpathd,(.L_x_43 - $convolve$__internal_trig_reduction_slowpathd)
$convolve$__internal_trig_reduction_slowpathd:
[----:B------:R-:W-:Y:S01]  /*08a0*/  SHF.R.U32.HI R12, RZ, 0x14, R14 ;  /* 0x00000014ff0c7819 */ /* 0x000fe2000001160e */
[----:B------:R-:W-:Y:S02]  /*08b0*/  IMAD.MOV.U32 R15, RZ, RZ, R0 ;  /* 0x000000ffff0f7224 */ /* 0x000fe400078e0000 */
[----:B------:R-:W-:Y:S01]  /*08c0*/  IMAD.MOV.U32 R6, RZ, RZ, RZ ;  /* 0x000000ffff067224 */ /* 0x000fe200078e00ff */
[----:B------:R-:W-:-:S04]  /*08d0*/  LOP3.LUT R7, R12, 0x7ff, RZ, 0xc0, !PT ;  /* 0x000007ff0c077812 */ /* 0x000fc800078ec0ff */
[----:B------:R-:W-:-:S13]  /*08e0*/  ISETP.NE.AND P0, PT, R7, 0x7ff, PT ;  /* 0x000007ff0700780c */ /* 0x000fda0003f05270 */
[----:B------:R-:W-:Y:S05]  /*08f0*/  @!P0 BRA `(.L_x_6) ;  /* 0x0000000800488947 */ /* 0x000fea0003800000 */
[----:B------:R-:W-:Y:S01]  /*0900*/  VIADD R0, R7, 0xfffffc00 ;  /* 0xfffffc0007007836 */ /* 0x000fe20000000000 */
[----:B------:R-:W-:Y:S01]  /*0910*/  BSSY.RECONVERGENT B2, `(.L_x_7) ;  /* 0x000002f000027945 */ /* 0x000fe20003800200 */
[----:B------:R-:W-:-:S03]  /*0920*/  CS2R R10, SRZ ;  /* 0x00000000000a7805 */ /* 0x000fc6000001ff00 */
[----:B------:R-:W-:Y:S02]  /*0930*/  SHF.R.U32.HI R17, RZ, 0x6, R0 ;  /* 0x00000006ff117819 */ /* 0x000fe40000011600 */
[----:B------:R-:W-:Y:S02]  /*0940*/  ISETP.GE.U32.AND P0, PT, R0, 0x80, PT ;  /* 0x000000800000780c */ /* 0x000fe40003f06070 */
[C---:B------:R-:W-:Y:S02]  /*0950*/  IADD3 R0, PT, PT, -R17.reuse, 0x13, RZ ;  /* 0x0000001311007810 */ /* 0x040fe40007ffe1ff */
[----:B------:R-:W-:Y:S02]  /*0960*/  IADD3 R13, PT, PT, -R17, 0xf, RZ ;  /* 0x0000000f110d7810 */ /* 0x000fe40007ffe1ff */
[----:B------:R-:W-:-:S04]  /*0970*/  SEL R0, R0, 0x12, P0 ;  /* 0x0000001200007807 */ /* 0x000fc80000000000 */
[----:B------:R-:W-:-:S13]  /*0980*/  ISETP.GE.AND P0, PT, R13, R0, PT ;  /* 0x000000000d00720c */ /* 0x000fda0003f06270 */
[----:B------:R-:W-:Y:S05]  /*0990*/  @P0 BRA `(.L_x_8) ;  /* 0x0000000000980947 */ /* 0x000fea0003800000 */
[----:B------:R-:W0:Y:S01]  /*09a0*/  LDC.64 R6, c[0x0][0x358] ;  /* 0x0000d600ff067b82 */ /* 0x000e220000000a00 */
[C---:B------:R-:W-:Y:S01]  /*09b0*/  SHF.L.U64.HI R21, R15.reuse, 0xb, R14 ;  /* 0x0000000b0f157819 */ /* 0x040fe2000001020e */
[----:B------:R-:W-:Y:S01]  /*09c0*/  BSSY.RECONVERGENT B3, `(.L_x_9) ;  /* 0x0000022000037945 */ /* 0x000fe20003800200 */
[----:B------:R-:W-:Y:S01]  /*09d0*/  IMAD.SHL.U32 R15, R15, 0x800, RZ ;  /* 0x000008000f0f7824 */ /* 0x000fe200078e00ff */
[----:B------:R-:W-:Y:S01]  /*09e0*/  IADD3 R19, PT, PT, RZ, -R17, -R0 ;  /* 0x80000011ff137210 */ /* 0x000fe20007ffe800 */
[----:B------:R-:W-:Y:S01]  /*09f0*/  IMAD.MOV.U32 R20, RZ, RZ, RZ ;  /* 0x000000ffff147224 */ /* 0x000fe200078e00ff */
[----:B------:R-:W-:Y:S02]  /*0a00*/  CS2R R10, SRZ ;  /* 0x00000000000a7805 */ /* 0x000fe4000001ff00 */
[----:B------:R-:W-:-:S07]  /*0a10*/  LOP3.LUT R21, R21, 0x80000000, RZ, 0xfc, !PT ;  /* 0x8000000015157812 */ /* 0x000fce00078efcff */
.L_x_10:
[----:B------:R-:W1:Y:S01]  /*0a20*/  LDC.64 R8, c[0x4][RZ] ;  /* 0x01000000ff087b82 */ /* 0x000e620000000a00 */
[----:B0-----:R-:W-:Y:S02]  /*0a30*/  R2UR UR6, R6 ;  /* 0x00000000060672ca */ /* 0x001fe400000e0000 */
[----:B------:R-:W-:Y:S01]  /*0a40*/  R2UR UR7, R7 ;  /* 0x00000000070772ca */ /* 0x000fe200000e0000 */
[----:B-1----:R-:W-:-:S12]  /*0a50*/  IMAD.WIDE R8, R13, 0x8, R8 ;  /* 0x000000080d087825 */ /* 0x002fd800078e0208 */
[----:B------:R-:W2:Y:S01]  /*0a60*/  LDG.E.64.CONSTANT R8, desc[UR6][R8.64] ;  /* 0x0000000608087981 */ /* 0x000ea2000c1e9b00 */
[----:B------:R-:W-:Y:S02]  /*0a70*/  VIADD R19, R19, 0x1 ;  /* 0x0000000113137836 */ /* 0x000fe40000000000 */
[----:B------:R-:W-:Y:S02]  /*0a80*/  VIADD R13, R13, 0x1 ;  /* 0x000000010d0d7836 */ /* 0x000fe40000000000 */
[----:B--2---:R-:W-:-:S04]  /*0a90*/  IMAD.WIDE.U32 R10, P2, R8, R15, R10 ;  /* 0x0000000f080a7225 */ /* 0x004fc8000784000a */
[----:B------:R-:W-:Y:S02]  /*0aa0*/  IMAD R23, R8, R21, RZ ;  /* 0x0000001508177224 */ /* 0x000fe400078e02ff */
[CC--:B------:R-:W-:Y:S02]  /*0ab0*/  IMAD R22, R9.reuse, R15.reuse, RZ ;  /* 0x0000000f09167224 */ /* 0x0c0fe400078e02ff */
[----:B------:R-:W-:Y:S01]  /*0ac0*/  IMAD.HI.U32 R25, R9, R15, RZ ;  /* 0x0000000f09197227 */ /* 0x000fe200078e00ff */
[----:B------:R-:W-:-:S03]  /*0ad0*/  IADD3 R11, P0, PT, R23, R11, RZ ;  /* 0x0000000b170b7210 */ /* 0x000fc60007f1e0ff */
[----:B------:R-:W-:Y:S01]  /*0ae0*/  IMAD R23, R20, 0x8, R1 ;  /* 0x0000000814177824 */ /* 0x000fe200078e0201 */
[----:B------:R-:W-:Y:S01]  /*0af0*/  IADD3 R11, P1, PT, R22, R11, RZ ;  /* 0x0000000b160b7210 */ /* 0x000fe20007f3e0ff */
[----:B------:R-:W-:-:S04]  /*0b00*/  IMAD.HI.U32 R22, R8, R21, RZ ;  /* 0x0000001508167227 */ /* 0x000fc800078e00ff */
[----:B------:R-:W-:Y:S01]  /*0b10*/  IMAD.X R8, RZ, RZ, R22, P2 ;  /* 0x000000ffff087224 */ /* 0x000fe200010e0616 */
[----:B------:R0:W-:Y:S01]  /*0b20*/  STL.64 [R23], R10 ;  /* 0x0000000a17007387 */ /* 0x0001e20000100a00 */
[----:B------:R-:W-:-:S03]  /*0b30*/  IMAD.HI.U32 R22, R9, R21, RZ ;  /* 0x0000001509167227 */ /* 0x000fc600078e00ff */
[----:B------:R-:W-:Y:S01]  /*0b40*/  IADD3.X R8, P0, PT, R25, R8, RZ, P0, !PT ;  /* 0x0000000819087210 */ /* 0x000fe2000071e4ff */
[----:B------:R-:W-:Y:S02]  /*0b50*/  IMAD R9, R9, R21, RZ ;  /* 0x0000001509097224 */ /* 0x000fe400078e02ff */
[----:B------:R-:W-:-:S03]  /*0b60*/  VIADD R20, R20, 0x1 ;  /* 0x0000000114147836 */ /* 0x000fc60000000000 */
[----:B------:R-:W-:Y:S01]  /*0b70*/  IADD3.X R9, P1, PT, R9, R8, RZ, P1, !PT ;  /* 0x0000000809097210 */ /* 0x000fe20000f3e4ff */
[----:B------:R-:W-:Y:S01]  /*0b80*/  IMAD.X R8, RZ, RZ, R22, P0 ;  /* 0x000000ffff087224 */ /* 0x000fe200000e0616 */
[----:B------:R-:W-:-:S03]  /*0b90*/  ISETP.NE.AND P0, PT, R19, -0xf, PT ;  /* 0xfffffff11300780c */ /* 0x000fc60003f05270 */
[----:B------:R-:W-:Y:S02]  /*0ba0*/  IMAD.X R8, RZ, RZ, R8, P1 ;  /* 0x000000ffff087224 */ /* 0x000fe400008e0608 */
[----:B0-----:R-:W-:Y:S02]  /*0bb0*/  IMAD.MOV.U32 R10, RZ, RZ, R9 ;  /* 0x000000ffff0a7224 */ /* 0x001fe400078e0009 */
[----:B------:R-:W-:-:S06]  /*0bc0*/  IMAD.MOV.U32 R11, RZ, RZ, R8 ;  /* 0x000000ffff0b7224 */ /* 0x000fcc00078e0008 */
[----:B------:R-:W-:Y:S05]  /*0bd0*/  @P0 BRA `(.L_x_10) ;  /* 0xfffffffc00900947 */ /* 0x000fea000383ffff */
[----:B------:R-:W-:Y:S05]  /*0be0*/  BSYNC.RECONVERGENT B3 ;  /* 0x0000000000037941 */ /* 0x000fea0003800200 */
.L_x_9:
[----:B------:R-:W-:-:S07]  /*0bf0*/  IMAD.MOV.U32 R13, RZ, RZ, R0 ;  /* 0x000000ffff0d7224 */ /* 0x000fce00078e0000 */
.L_x_8:
[----:B------:R-:W-:Y:S05]  /*0c00*/  BSYNC.RECONVERGENT B2 ;  /* 0x0000000000027941 */ /* 0x000fea0003800200 */
.L_x_7:
[----:B------:R-:W-:Y:S01]  /*0c10*/  LOP3.LUT P0, R23, R12, 0x3f, RZ, 0xc0, !PT ;  /* 0x0000003f0c177812 */ /* 0x000fe2000780c0ff */
[----:B------:R-:W-:-:S04]  /*0c20*/  IMAD.IADD R0, R17, 0x1, R13 ;  /* 0x0000000111007824 */ /* 0x000fc800078e020d */
[----:B------:R-:W-:-:S05]  /*0c30*/  IMAD.U32 R25, R0, 0x8, R1 ;  /* 0x0000000800197824 */ /* 0x000fca00078e0001 */
[----:B------:R0:W-:Y:S04]  /*0c40*/  STL.64 [R25+-0x78], R10 ;  /* 0xffff880a19007387 */ /* 0x0001e80000100a00 */
[----:B------:R-:W2:Y:S04]  /*0c50*/  @P0 LDL.64 R20, [R1+0x8] ;  /* 0x0000080001140983 */ /* 0x000ea80000100a00 */
[----:B------:R-:W3:Y:S04]  /*0c60*/  LDL.64 R8, [R1+0x10] ;  /* 0x0000100001087983 */ /* 0x000ee80000100a00 */
[----:B------:R-:W4:Y:S01]  /*0c70*/  LDL.64 R6, [R1+0x18] ;  /* 0x0000180001067983 */ /* 0x000f220000100a00 */
[----:B------:R-:W-:Y:S01]  /*0c80*/  @P0 LOP3.LUT R0, R23, 0x3f, RZ, 0x3c, !PT ;  /* 0x0000003f17000812 */ /* 0x000fe200078e3cff */
[----:B------:R-:W-:Y:S01]  /*0c90*/  BSSY.RECONVERGENT B2, `(.L_x_11) ;  /* 0x0000034000027945 */ /* 0x000fe20003800200 */
[----:B--2---:R-:W-:-:S02]  /*0ca0*/  @P0 SHF.R.U64 R13, R20, 0x1, R21 ;  /* 0x00000001140d0819 */ /* 0x004fc40000001215 */
[----:B------:R-:W-:Y:S02]  /*0cb0*/  @P0 SHF.R.U32.HI R15, RZ, 0x1, R21 ;  /* 0x00000001ff0f0819 */ /* 0x000fe40000011615 */
[CC--:B---3--:R-:W-:Y:S02]  /*0cc0*/  @P0 SHF.L.U32 R17, R8.reuse, R23.reuse, RZ ;  /* 0x0000001708110219 */ /* 0x0c8fe400000006ff */
[----:B0-----:R-:W-:Y:S02]  /*0cd0*/  @P0 SHF.R.U64 R10, R13, R0, R15 ;  /* 0x000000000d0a0219 */ /* 0x001fe4000000120f */
[--C-:B------:R-:W-:Y:S02]  /*0ce0*/  @P0 SHF.R.U32.HI R21, RZ, 0x1, R9.reuse ;  /* 0x00000001ff150819 */ /* 0x100fe40000011609 */
[C-C-:B------:R-:W-:Y:S02]  /*0cf0*/  @P0 SHF.R.U64 R19, R8.reuse, 0x1, R9.reuse ;  /* 0x0000000108130819 */ /* 0x140fe40000001209 */
[----:B------:R-:W-:-:S02]  /*0d00*/  @P0 SHF.L.U64.HI R12, R8, R23, R9 ;  /* 0x00000017080c0219 */ /* 0x000fc40000010209 */
[----:B------:R-:W-:Y:S02]  /*0d10*/  @P0 SHF.R.U32.HI R11, RZ, R0, R15 ;  /* 0x00000000ff0b0219 */ /* 0x000fe4000001160f */
[----:B------:R-:W-:Y:S02]  /*0d20*/  @P0 LOP3.LUT R8, R17, R10, RZ, 0xfc, !PT ;  /* 0x0000000a11080212 */ /* 0x000fe400078efcff */
[----:B----4-:R-:W-:Y:S02]  /*0d30*/  @P0 SHF.L.U32 R13, R6, R23, RZ ;  /* 0x00000017060d0219 */ /* 0x010fe400000006ff */
[----:B------:R-:W-:Y:S01]  /*0d40*/  @P0 SHF.R.U64 R20, R19, R0, R21 ;  /* 0x0000000013140219 */ /* 0x000fe20000001215 */
[----:B------:R-:W-:Y:S01]  /*0d50*/  IMAD.SHL.U32 R10, R8, 0x4, RZ ;  /* 0x00000004080a7824 */ /* 0x000fe200078e00ff */
[----:B------:R-:W-:Y:S02]  /*0d60*/  @P0 LOP3.LUT R9, R12, R11, RZ, 0xfc, !PT ;  /* 0x0000000b0c090212 */ /* 0x000fe400078efcff */
[----:B------:R-:W-:-:S02]  /*0d70*/  @P0 SHF.L.U64.HI R23, R6, R23, R7 ;  /* 0x0000001706170219 */ /* 0x000fc40000010207 */
[----:B------:R-:W-:Y:S02]  /*0d80*/  @P0 LOP3.LUT R6, R13, R20, RZ, 0xfc, !PT ;  /* 0x000000140d060212 */ /* 0x000fe400078efcff */
[----:B------:R-:W-:Y:S02]  /*0d90*/  @P0 SHF.R.U32.HI R0, RZ, R0, R21 ;  /* 0x00000000ff000219 */ /* 0x000fe40000011615 */
[----:B------:R-:W-:Y:S02]  /*0da0*/  SHF.L.U64.HI R20, R8, 0x2, R9 ;  /* 0x0000000208147819 */ /* 0x000fe40000010209 */
[----:B------:R-:W-:Y:S02]  /*0db0*/  @P0 LOP3.LUT R7, R23, R0, RZ, 0xfc, !PT ;  /* 0x0000000017070212 */ /* 0x000fe400078efcff */
[----:B------:R-:W-:Y:S02]  /*0dc0*/  SHF.L.W.U32.HI R9, R9, 0x2, R6 ;  /* 0x0000000209097819 */ /* 0x000fe40000010e06 */
[----:B------:R-:W-:-:S02]  /*0dd0*/  IADD3 RZ, P0, PT, RZ, -R10, RZ ;  /* 0x8000000affff7210 */ /* 0x000fc40007f1e0ff */
[----:B------:R-:W-:Y:S02]  /*0de0*/  LOP3.LUT R0, RZ, R20, RZ, 0x33, !PT ;  /* 0x00000014ff007212 */ /* 0x000fe400078e33ff */
[----:B------:R-:W-:Y:S02]  /*0df0*/  SHF.L.W.U32.HI R6, R6, 0x2, R7 ;  /* 0x0000000206067819 */ /* 0x000fe40000010e07 */
[----:B------:R-:W-:Y:S02]  /*0e00*/  LOP3.LUT R8, RZ, R9, RZ, 0x33, !PT ;  /* 0x00000009ff087212 */ /* 0x000fe400078e33ff */
[----:B------:R-:W-:Y:S02]  /*0e10*/  IADD3.X R11, P0, PT, RZ, R0, RZ, P0, !PT ;  /* 0x00000000ff0b7210 */ /* 0x000fe4000071e4ff */
[----:B------:R-:W-:Y:S02]  /*0e20*/  LOP3.LUT R12, RZ, R6, RZ, 0x33, !PT ;  /* 0x00000006ff0c7212 */ /* 0x000fe400078e33ff */
[----:B------:R-:W-:-:S02]  /*0e30*/  IADD3.X R0, P1, PT, RZ, R8, RZ, P0, !PT ;  /* 0x00000008ff007210 */ /* 0x000fc4000073e4ff */
[----:B------:R-:W-:-:S03]  /*0e40*/  ISETP.GT.U32.AND P2, PT, R9, -0x1, PT ;  /* 0xffffffff0900780c */ /* 0x000fc60003f44070 */
[----:B------:R-:W-:Y:S01]  /*0e50*/  IMAD.X R13, RZ, RZ, R12, P1 ;  /* 0x000000ffff0d7224 */ /* 0x000fe200008e060c */
[----:B------:R-:W-:-:S04]  /*0e60*/  ISETP.GT.AND.EX P0, PT, R6, -0x1, PT, P2 ;  /* 0xffffffff0600780c */ /* 0x000fc80003f04320 */
[----:B------:R-:W-:Y:S02]  /*0e70*/  SEL R8, R6, R13, P0 ;  /* 0x0000000d06087207 */ /* 0x000fe40000000000 */
[----:B------:R-:W-:Y:S02]  /*0e80*/  SEL R17, R9, R0, P0 ;  /* 0x0000000009117207 */ /* 0x000fe40000000000 */
[----:B------:R-:W-:Y:S02]  /*0e90*/  ISETP.NE.U32.AND P1, PT, R8, RZ, PT ;  /* 0x000000ff0800720c */ /* 0x000fe40003f25070 */
[----:B------:R-:W-:Y:S02]  /*0ea0*/  SEL R13, R20, R11, P0 ;  /* 0x0000000b140d7207 */ /* 0x000fe40000000000 */
[----:B------:R-:W-:Y:S01]  /*0eb0*/  SEL R9, R17, R8, !P1 ;  /* 0x0000000811097207 */ /* 0x000fe20004800000 */
[----:B------:R-:W-:-:S05]  /*0ec0*/  @!P0 IMAD.MOV R10, RZ, RZ, -R10 ;  /* 0x000000ffff0a8224 */ /* 0x000fca00078e0a0a */
[----:B------:R-:W0:Y:S02]  /*0ed0*/  FLO.U32 R9, R9 ;  /* 0x0000000900097300 */ /* 0x000e2400000e0000 */
[C---:B0-----:R-:W-:Y:S02]  /*0ee0*/  IADD3 R12, PT, PT, -R9.reuse, 0x1f, RZ ;  /* 0x0000001f090c7810 */ /* 0x041fe40007ffe1ff */
[----:B------:R-:W-:-:S03]  /*0ef0*/  IADD3 R0, PT, PT, -R9, 0x3f, RZ ;  /* 0x0000003f09007810 */ /* 0x000fc60007ffe1ff */
[----:B------:R-:W-:-:S05]  /*0f00*/  @P1 IMAD.MOV R0, RZ, RZ, R12 ;  /* 0x000000ffff001224 */ /* 0x000fca00078e020c */
[----:B------:R-:W-:-:S13]  /*0f10*/  ISETP.NE.AND P1, PT, R0, RZ, PT ;  /* 0x000000ff0000720c */ /* 0x000fda0003f25270 */
[----:B------:R-:W-:Y:S05]  /*0f20*/  @!P1 BRA `(.L_x_12) ;  /* 0x0000000000289947 */ /* 0x000fea0003800000 */
[--C-:B------:R-:W-:Y:S02]  /*0f30*/  SHF.R.U64 R11, R10, 0x1, R13.reuse ;  /* 0x000000010a0b7819 */ /* 0x100fe4000000120d */
[C---:B------:R-:W-:Y:S02]  /*0f40*/  LOP3.LUT R9, R0.reuse, 0x3f, RZ, 0xc0, !PT ;  /* 0x0000003f00097812 */ /* 0x040fe400078ec0ff */
[----:B------:R-:W-:Y:S02]  /*0f50*/  SHF.R.U32.HI R13, RZ, 0x1, R13 ;  /* 0x00000001ff0d7819 */ /* 0x000fe4000001160d */
[----:B------:R-:W-:Y:S02]  /*0f60*/  LOP3.LUT R10, R0, 0x3f, RZ, 0xc, !PT ;  /* 0x0000003f000a7812 */ /* 0x000fe400078e0cff */
[CC--:B------:R-:W-:Y:S02]  /*0f70*/  SHF.L.U64.HI R15, R17.reuse, R9.reuse, R8 ;  /* 0x00000009110f7219 */ /* 0x0c0fe40000010208 */
[----:B------:R-:W-:-:S02]  /*0f80*/  SHF.L.U32 R9, R17, R9, RZ ;  /* 0x0000000911097219 */ /* 0x000fc400000006ff */
[-CC-:B------:R-:W-:Y:S02]  /*0f90*/  SHF.R.U64 R8, R11, R10.reuse, R13.reuse ;  /* 0x0000000a0b087219 */ /* 0x180fe4000000120d */
[----:B------:R-:W-:Y:S02]  /*0fa0*/  SHF.R.U32.HI R10, RZ, R10, R13 ;  /* 0x0000000aff0a7219 */ /* 0x000fe4000001160d */
[----:B------:R-:W-:Y:S02]  /*0fb0*/  LOP3.LUT R17, R9, R8, RZ, 0xfc, !PT ;  /* 0x0000000809117212 */ /* 0x000fe400078efcff */
[----:B------:R-:W-:-:S07]  /*0fc0*/  LOP3.LUT R8, R15, R10, RZ, 0xfc, !PT ;  /* 0x0000000a0f087212 */ /* 0x000fce00078efcff */
.L_x_12:
[----:B------:R-:W-:Y:S05]  /*0fd0*/  BSYNC.RECONVERGENT B2 ;  /* 0x0000000000027941 */ /* 0x000fea0003800200 */
.L_x_11:
[----:B------:R-:W-:-:S04]  /*0fe0*/  IMAD.WIDE.U32 R12, R17, 0x2168c235, RZ ;  /* 0x2168c235110c7825 */ /* 0x000fc800078e00ff */
[----:B------:R-:W-:Y:S01]  /*0ff0*/  IMAD.MOV.U32 R10, RZ, RZ, R13 ;  /* 0x000000ffff0a7224 */ /* 0x000fe200078e000d */
[----:B------:R-:W-:Y:S01]  /*1000*/  IADD3 RZ, P1, PT, R12, R12, RZ ;  /* 0x0000000c0cff7210 */ /* 0x000fe20007f3e0ff */
[----:B------:R-:W-:Y:S02]  /*1010*/  IMAD.MOV.U32 R11, RZ, RZ, RZ ;  /* 0x000000ffff0b7224 */ /* 0x000fe400078e00ff */
[----:B------:R-:W-:-:S04]  /*1020*/  IMAD.HI.U32 R9, R8, -0x36f0255e, RZ ;  /* 0xc90fdaa208097827 */ /* 0x000fc800078e00ff */
[----:B------:R-:W-:-:S04]  /*1030*/  IMAD.WIDE.U32 R10, R17, -0x36f0255e, R10 ;  /* 0xc90fdaa2110a7825 */ /* 0x000fc800078e000a */
[C---:B------:R-:W-:Y:S02]  /*1040*/  IMAD R13, R8.reuse, -0x36f0255e, RZ ;  /* 0xc90fdaa2080d7824 */ /* 0x040fe400078e02ff */
[----:B------:R-:W-:-:S04]  /*1050*/  IMAD.WIDE.U32 R10, P2, R8, 0x2168c235, R10 ;  /* 0x2168c235080a7825 */ /* 0x000fc8000784000a */
[----:B------:R-:W-:Y:S01]  /*1060*/  IMAD.X R8, RZ, RZ, R9, P2 ;  /* 0x000000ffff087224 */ /* 0x000fe200010e0609 */
[----:B------:R-:W-:Y:S02]  /*1070*/  IADD3 R9, P2, PT, R13, R11, RZ ;  /* 0x0000000b0d097210 */ /* 0x000fe40007f5e0ff */
[----:B------:R-:W-:Y:S02]  /*1080*/  IADD3.X RZ, P1, PT, R10, R10, RZ, P1, !PT ;  /* 0x0000000a0aff7210 */ /* 0x000fe40000f3e4ff */
[C---:B------:R-:W-:Y:S01]  /*1090*/  ISETP.GT.U32.AND P3, PT, R9.reuse, RZ, PT ;  /* 0x000000ff0900720c */ /* 0x040fe20003f64070 */
[----:B------:R-:W-:Y:S01]  /*10a0*/  IMAD.X R8, RZ, RZ, R8, P2 ;  /* 0x000000ffff087224 */ /* 0x000fe200010e0608 */
[----:B------:R-:W-:-:S04]  /*10b0*/  IADD3.X R10, P2, PT, R9, R9, RZ, P1, !PT ;  /* 0x00000009090a7210 */ /* 0x000fc80000f5e4ff */
[C---:B------:R-:W-:Y:S01]  /*10c0*/  ISETP.GT.AND.EX P1, PT, R8.reuse, RZ, PT, P3 ;  /* 0x000000ff0800720c */ /* 0x040fe20003f24330 */
[----:B------:R-:W-:-:S03]  /*10d0*/  IMAD.X R11, R8, 0x1, R8, P2 ;  /* 0x00000001080b7824 */ /* 0x000fc600010e0608 */
[----:B------:R-:W-:Y:S02]  /*10e0*/  SEL R9, R10, R9, P1 ;  /* 0x000000090a097207 */ /* 0x000fe40000800000 */
[----:B------:R-:W-:Y:S02]  /*10f0*/  SEL R10, R11, R8, P1 ;  /* 0x000000080b0a7207 */ /* 0x000fe40000800000 */
[----:B------:R-:W-:Y:S02]  /*1100*/  IADD3 R9, P2, PT, R9, 0x1, RZ ;  /* 0x0000000109097810 */ /* 0x000fe40007f5e0ff */
[----:B------:R-:W-:Y:S02]  /*1110*/  SEL R11, RZ, 0xffffffff, !P1 ;  /* 0xffffffffff0b7807 */ /* 0x000fe40004800000 */
[----:B------:R-:W-:Y:S01]  /*1120*/  LOP3.LUT P1, R8, R14, 0x80000000, RZ, 0xc0, !PT ;  /* 0x800000000e087812 */ /* 0x000fe2000782c0ff */
[----:B------:R-:W-:Y:S02]  /*1130*/  IMAD.X R10, RZ, RZ, R10, P2 ;  /* 0x000000ffff0a7224 */ /* 0x000fe400010e060a */
[----:B------:R-:W-:Y:S01]  /*1140*/  IMAD.IADD R11, R11, 0x1, -R0 ;  /* 0x000000010b0b7824 */ /* 0x000fe200078e0a00 */
[----:B------:R-:W-:-:S02]  /*1150*/  @!P0 LOP3.LUT R8, R8, 0x80000000, RZ, 0x3c, !PT ;  /* 0x8000000008088812 */ /* 0x000fc400078e3cff */
[----:B------:R-:W-:-:S04]  /*1160*/  SHF.R.U64 R9, R9, 0xa, R10 ;  /* 0x0000000a09097819 */ /* 0x000fc8000000120a */
[----:B------:R-:W-:-:S04]  /*1170*/  IADD3 R9, P2, PT, R9, 0x1, RZ ;  /* 0x0000000109097810 */ /* 0x000fc80007f5e0ff */
[----:B------:R-:W-:-:S04]  /*1180*/  LEA.HI.X R10, R10, RZ, RZ, 0x16, P2 ;  /* 0x000000ff0a0a7211 */ /* 0x000fc800010fb4ff */
[--C-:B------:R-:W-:Y:S02]  /*1190*/  SHF.R.U64 R0, R9, 0x1, R10.reuse ;  /* 0x0000000109007819 */ /* 0x100fe4000000120a */
[----:B------:R-:W-:Y:S01]  /*11a0*/  SHF.R.U32.HI R9, RZ, 0x1e, R7 ;  /* 0x0000001eff097819 */ /* 0x000fe20000011607 */
[----:B------:R-:W-:Y:S01]  /*11b0*/  IMAD.SHL.U32 R7, R11, 0x100000, RZ ;  /* 0x001000000b077824 */ /* 0x000fe200078e00ff */
[----:B------:R-:W-:Y:S02]  /*11c0*/  SHF.R.U32.HI R10, RZ, 0x1, R10 ;  /* 0x00000001ff0a7819 */ /* 0x000fe4000001160a */
[----:B------:R-:W-:Y:S02]  /*11d0*/  IADD3 R15, P2, P3, RZ, RZ, R0 ;  /* 0x000000ffff0f7210 */ /* 0x000fe40007b5e000 */
[----:B------:R-:W-:Y:S02]  /*11e0*/  LEA.HI R6, R6, R9, RZ, 0x1 ;  /* 0x0000000906067211 */ /* 0x000fe400078f08ff */
[----:B------:R-:W-:-:S03]  /*11f0*/  IADD3.X R7, PT, PT, R7, 0x3fe00000, R10, P2, P3 ;  /* 0x3fe0000007077810 */ /* 0x000fc600017e640a */
[----:B------:R-:W-:Y:S01]  /*1200*/  @P1 IMAD.MOV R6, RZ, RZ, -R6 ;  /* 0x000000ffff061224 */ /* 0x000fe200078e0a06 */
[----:B------:R-:W-:-:S07]  /*1210*/  LOP3.LUT R14, R7, R8, RZ, 0xfc, !PT ;  /* 0x00000008070e7212 */ /* 0x000fce00078efcff */
.L_x_6:
[----:B------:R-:W-:Y:S02]  /*1220*/  IMAD.MOV.U32 R19, RZ, RZ, 0x0 ;  /* 0x00000000ff137424 */ /* 0x000fe400078e00ff */
[----:B------:R-:W-:Y:S02]  /*1230*/  IMAD.MOV.U32 R0, RZ, RZ, R6 ;  /* 0x000000ffff007224 */ /* 0x000fe400078e0006 */
[----:B------:R-:W-:Y:S02]  /*1240*/  IMAD.MOV.U32 R6, RZ, RZ, R15 ;  /* 0x000000ffff067224 */ /* 0x000fe400078e000f */
[----:B------:R-:W-:Y:S01]  /*1250*/  IMAD.MOV.U32 R7, RZ, RZ, R14 ;  /* 0x000000ffff077224 */ /* 0x000fe200078e000e */
[----:B------:R-:W-:Y:S06]  /*1260*/  RET.REL.NODEC R18 `(convolve) ;  /* 0xffffffec12647950 */ /* 0x000fec0003c3ffff */
.L_x_13:
[----:B------:R-:W-:-:S00]  /*1270*/  BRA `(.L_x_13) ;  /* 0xfffffffc00fc7947 */ /* 0x000fc0000383ffff */
[----:B------:R-:W-:-:S00]  /*1280*/  NOP ;  /* 0x0000000000007918 */ /* 0x000fc00000000000 */
[----:B------:R-:W-:-:S00]  /*1290*/  NOP ;  /* 0x0000000000007918 */ /* 0x000fc00000000000 */
[----:B------:R-:W-:-:S00]  /*12a0*/  NOP ;  /* 0x0000000000007918 */ /* 0x000fc00000000000 */
[----:B------:R-:W-:-:S00]  /*12b0*/  NOP ;  /* 0x0000000000007918 */ /* 0x000fc00000000000 */
[----:B------:R-:W-:-:S00]  /*12c0*/  NOP ;  /* 0x0000000000007918 */ /* 0x000fc00000000000 */
[----:B------:R-:W-:-:S00]  /*12d0*/  NOP ;  /* 0x0000000000007918 */ /* 0x000fc00000000000 */
[----:B------:R-:W-:-:S00]  /*12e0*/  NOP ;  /* 0x0000000000007918 */ /* 0x000fc00000000000 */
[----:B------:R-:W-:-:S00]  /*12f0*/  NOP ;  /* 0x0000000000007918 */ /* 0x000fc00000000000 */
.L_x_43:


//--------------------- .text.typecast_out        --------------------------
	.section	.text.typecast_out,"ax",@progbits
	.align	128
        .global         typecast_out
        .type           typecast_out,@function
        .size           typecast_out,(.L_x_44 - typecast_out)
        .other          typecast_out,@"STO_CUDA_ENTRY STV_DEFAULT"
typecast_out:
.text.typecast_out:
[----:B------:R-:W-:Y:S01]  /*0000*/  LDC R1, c[0x0][0x37c] ;  /* 0x0000df00ff017b82 */ /* 0x000fe20000000800 */
[----:B------:R-:W0:Y:S07]  /*0010*/  S2R R4, SR_TID.X ;  /* 0x0000000000047919 */ /* 0x000e2e0000002100 */
[----:B------:R-:W0:Y:S08]  /*0020*/  S2UR UR4, SR_CTAID.X ;  /* 0x00000000000479c3 */ /* 0x000e300000002500 */
[----:B------:R-:W0:Y:S08]  /*0030*/  LDC R3, c[0x0][0x360] ;  /* 0x0000d800ff037b82 */ /* 0x000e300000000800 */
[----:B------:R-:W1:Y:S01]  /*0040*/  LDC R5, c[0x0][0x394] ;  /* 0x0000e500ff057b82 */ /* 0x000e620000000800 */
[----:B0-----:R-:W-:-:S05]  /*0050*/  IMAD R4, R3, UR4, R4 ;  /* 0x0000000403047c24 */ /* 0x001fca000f8e0204 */
[----:B-1----:R-:W-:-:S13]  /*0060*/  ISETP.GE.AND P0, PT, R4, R5, PT ;  /* 0x000000050400720c */ /* 0x002fda0003f06270 */
[----:B------:R-:W-:Y:S05]  /*0070*/  @P0 EXIT ;  /* 0x000000000000094d */ /* 0x000fea0003800000 */
[----:B------:R-:W0:Y:S01]  /*0080*/  LDC.64 R2, c[0x0][0x388] ;  /* 0x0000e200ff027b82 */ /* 0x000e220000000a00 */
[----:B------:R-:W1:Y:S01]  /*0090*/  LDCU.64 UR4, c[0x0][0x358] ;  /* 0x00006b00ff0477ac */ /* 0x000e620008000a00 */
[----:B------:R-:W-:Y:S01]  /*00a0*/  LEA.HI R5, R5, R5, RZ, 0x1 ;  /* 0x0000000505057211 */ /* 0x000fe200078f08ff */
[----:B------:R-:W2:Y:S03]  /*00b0*/  LDCU UR6, c[0x0][0x390] ;  /* 0x00007200ff0677ac */ /* 0x000ea60008000800 */
[----:B------:R-:W-:-:S05]  /*00c0*/  LEA.HI.SX32 R5, R5, R4, 0x1f ;  /* 0x0000000405057211 */ /* 0x000fca00078ffaff */
[----:B0-----:R-:W-:-:S06]  /*00d0*/  IMAD.WIDE R2, R5, 0x8, R2 ;  /* 0x0000000805027825 */ /* 0x001fcc00078e0202 */
[----:B-1----:R-:W3:Y:S01]  /*00e0*/  LDG.E.64 R2, desc[UR4][R2.64] ;  /* 0x0000000402027981 */ /* 0x002ee2000c1e1b00 */
[----:B--2---:R-:W-:Y:S01]  /*00f0*/  I2FP.F32.S32 R5, UR6 ;  /* 0x0000000600057c45 */ /* 0x004fe20008201400 */
[----:B------:R-:W-:Y:S03]  /*0100*/  BSSY.RECONVERGENT B0, `(.L_x_14) ;  /* 0x000000c000007945 */ /* 0x000fe60003800200 */
[----:B------:R-:W0:Y:S02]  /*0110*/  MUFU.RCP R0, R5 ;  /* 0x0000000500007308 */ /* 0x000e240000001000 */
[----:B0-----:R-:W-:-:S04]  /*0120*/  FFMA R7, -R5, R0, 1 ;  /* 0x3f80000005077423 */ /* 0x001fc80000000100 */
[----:B------:R-:W-:Y:S02]  /*0130*/  FFMA R7, R0, R7, R0 ;  /* 0x0000000700077223 */ /* 0x000fe40000000000 */
[----:B---3--:R-:W0:Y:S02]  /*0140*/  FCHK P0, R2, R5 ;  /* 0x0000000502007302 */ /* 0x008e240000000000 */
[----:B------:R-:W-:-:S04]  /*0150*/  FFMA R6, R2, R7, RZ ;  /* 0x0000000702067223 */ /* 0x000fc800000000ff */
[----:B------:R-:W-:-:S04]  /*0160*/  FFMA R0, -R5, R6, R2 ;  /* 0x0000000605007223 */ /* 0x000fc80000000102 */
[----:B------:R-:W-:Y:S01]  /*0170*/  FFMA R6, R7, R0, R6 ;  /* 0x0000000007067223 */ /* 0x000fe20000000006 */
[----:B0-----:R-:W-:Y:S06]  /*0180*/  @!P0 BRA `(.L_x_15) ;  /* 0x00000000000c8947 */ /* 0x001fec0003800000 */
[----:B------:R-:W-:-:S07]  /*0190*/  MOV R8, 0x1b0 ;  /* 0x000001b000087802 */ /* 0x000fce0000000f00 */
[----:B------:R-:W-:Y:S05]  /*01a0*/  CALL.REL.NOINC `($__internal_0_$__cuda_sm3x_div_rn_noftz_f32_slowpath) ;  /* 0x0000000000547944 */ /* 0x000fea0003c00000 */
[----:B------:R-:W-:-:S07]  /*01b0*/  IMAD.MOV.U32 R6, RZ, RZ, R0 ;  /* 0x000000ffff067224 */ /* 0x000fce00078e0000 */
.L_x_15:
[----:B------:R-:W-:Y:S05]  /*01c0*/  BSYNC.RECONVERGENT B0 ;  /* 0x0000000000007941 */ /* 0x000fea0003800200 */
.L_x_14:
[----:B------:R-:W0:Y:S01]  /*01d0*/  MUFU.RCP R0, R5 ;  /* 0x0000000500007308 */ /* 0x000e220000001000 */
[----:B------:R-:W-:Y:S07]  /*01e0*/  BSSY.RECONVERGENT B0, `(.L_x_16) ;  /* 0x000000b000007945 */ /* 0x000fee0003800200 */
[----:B------:R-:W1:Y:S01]  /*01f0*/  FCHK P0, R3, R5 ;  /* 0x0000000503007302 */ /* 0x000e620000000000 */
[----:B0-----:R-:W-:-:S04]  /*0200*/  FFMA R7, -R5, R0, 1 ;  /* 0x3f80000005077423 */ /* 0x001fc80000000100 */
[----:B------:R-:W-:-:S04]  /*0210*/  FFMA R9, R0, R7, R0 ;  /* 0x0000000700097223 */ /* 0x000fc80000000000 */
[----:B------:R-:W-:-:S04]  /*0220*/  FFMA R0, R3, R9, RZ ;  /* 0x0000000903007223 */ /* 0x000fc800000000ff */
[----:B------:R-:W-:-:S04]  /*0230*/  FFMA R7, -R5, R0, R3 ;  /* 0x0000000005077223 */ /* 0x000fc80000000103 */
[----:B------:R-:W-:Y:S01]  /*0240*/  FFMA R0, R9, R7, R0 ;  /* 0x0000000709007223 */ /* 0x000fe20000000000 */
[----:B-1----:R-:W-:Y:S06]  /*0250*/  @!P0 BRA `(.L_x_17) ;  /* 0x00000000000c8947 */ /* 0x002fec0003800000 */
[----:B------:R-:W-:Y:S01]  /*0260*/  IMAD.MOV.U32 R2, RZ, RZ, R3 ;  /* 0x000000ffff027224 */ /* 0x000fe200078e0003 */
[----:B------:R-:W-:-:S07]  /*0270*/  MOV R8, 0x290 ;  /* 0x0000029000087802 */ /* 0x000fce0000000f00 */
[----:B------:R-:W-:Y:S05]  /*0280*/  CALL.REL.NOINC `($__internal_0_$__cuda_sm3x_div_rn_noftz_f32_slowpath) ;  /* 0x00000000001c7944 */ /* 0x000fea0003c00000 */
.L_x_17:
[----:B------:R-:W-:Y:S05]  /*0290*/  BSYNC.RECONVERGENT B0 ;  /* 0x0000000000007941 */ /* 0x000fea0003800200 */
.L_x_16:
[----:B------:R-:W0:Y:S01]  /*02a0*/  LDC.64 R2, c[0x0][0x380] ;  /* 0x0000e000ff027b82 */ /* 0x000e220000000a00 */
[----:B------:R-:W-:-:S04]  /*02b0*/  FMUL R5, R0, R0 ;  /* 0x0000000000057220 */ /* 0x000fc80000400000 */
[----:B------:R-:W-:Y:S01]  /*02c0*/  FFMA R7, R6, R6, R5 ;  /* 0x0000000606077223 */ /* 0x000fe20000000005 */
[----:B0-----:R-:W-:-:S05]  /*02d0*/  IMAD.WIDE R4, R4, 0x4, R2 ;  /* 0x0000000404047825 */ /* 0x001fca00078e0202 */
[----:B------:R-:W-:Y:S01]  /*02e0*/  STG.E desc[UR4][R4.64], R7 ;  /* 0x0000000704007986 */ /* 0x000fe2000c101904 */
[----:B------:R-:W-:Y:S05]  /*02f0*/  EXIT ;  /* 0x000000000000794d */ /* 0x000fea0003800000 */
        .weak           $__internal_0_$__cuda_sm3x_div_rn_noftz_f32_slowpath
        .type           $__internal_0_$__cuda_sm3x_div_rn_noftz_f32_slowpath,@function
        .size           $__internal_0_$__cuda_sm3x_div_rn_noftz_f32_slowpath,(.L_x_44 - $__internal_0_$__cuda_sm3x_div_rn_noftz_f32_slowpath)
$__internal_0_$__cuda_sm3x_div_rn_noftz_f32_slowpath:
[--C-:B------:R-:W-:Y:S01]  /*0300*/  SHF.R.U32.HI R7, RZ, 0x17, R5.reuse ;  /* 0x00000017ff077819 */ /* 0x100fe20000011605 */
[----:B------:R-:W-:Y:S01]  /*0310*/  BSSY.RECONVERGENT B1, `(.L_x_18) ;  /* 0x0000063000017945 */ /* 0x000fe20003800200 */
[----:B------:R-:W-:Y:S02]  /*0320*/  SHF.R.U32.HI R0, RZ, 0x17, R2 ;  /* 0x00000017ff007819 */ /* 0x000fe40000011602 */
[----:B------:R-:W-:Y:S01]  /*0330*/  LOP3.LUT R14, R7, 0xff, RZ, 0xc0, !PT ;  /* 0x000000ff070e7812 */ /* 0x000fe200078ec0ff */
[----:B------:R-:W-:Y:S01]  /*0340*/  IMAD.MOV.U32 R7, RZ, RZ, R5 ;  /* 0x000000ffff077224 */ /* 0x000fe200078e0005 */
[----:B------:R-:W-:-:S03]  /*0350*/  LOP3.LUT R12, R0, 0xff, RZ, 0xc0, !PT ;  /* 0x000000ff000c7812 */ /* 0x000fc600078ec0ff */
[----:B------:R-:W-:Y:S02]  /*0360*/  VIADD R10, R14, 0xffffffff ;  /* 0xffffffff0e0a7836 */ /* 0x000fe40000000000 */
[----:B------:R-:W-:-:S03]  /*0370*/  VIADD R0, R12, 0xffffffff ;  /* 0xffffffff0c007836 */ /* 0x000fc60000000000 */
[----:B------:R-:W-:-:S04]  /*0380*/  ISETP.GT.U32.AND P0, PT, R10, 0xfd, PT ;  /* 0x000000fd0a00780c */ /* 0x000fc80003f04070 */
[----:B------:R-:W-:-:S13]  /*0390*/  ISETP.GT.U32.OR P0, PT, R0, 0xfd, P0 ;  /* 0x000000fd0000780c */ /* 0x000fda0000704470 */
[----:B------:R-:W-:Y:S01]  /*03a0*/  @!P0 IMAD.MOV.U32 R9, RZ, RZ, RZ ;  /* 0x000000ffff098224 */ /* 0x000fe200078e00ff */
[----:B------:R-:W-:Y:S06]  /*03b0*/  @!P0 BRA `(.L_x_19) ;  /* 0x00000000005c8947 */ /* 0x000fec0003800000 */
[----:B------:R-:W-:Y:S02]  /*03c0*/  FSETP.GTU.FTZ.AND P0, PT, |R2|, +INF , PT ;  /* 0x7f8000000200780b */ /* 0x000fe40003f1c200 */
[----:B------:R-:W-:-:S04]  /*03d0*/  FSETP.GTU.FTZ.AND P1, PT, |R5|, +INF , PT ;  /* 0x7f8000000500780b */ /* 0x000fc80003f3c200 */
[----:B------:R-:W-:-:S13]  /*03e0*/  PLOP3.LUT P0, PT, P0, P1, PT, 0xf8, 0x8f ;  /* 0x00000000008f781c */ /* 0x000fda0000703f70 */
[----:B------:R-:W-:Y:S05]  /*03f0*/  @P0 BRA `(.L_x_20) ;  /* 0x00000004004c0947 */ /* 0x000fea0003800000 */
[----:B------:R-:W-:-:S13]  /*0400*/  LOP3.LUT P0, RZ, R7, 0x7fffffff, R2, 0xc8, !PT ;  /* 0x7fffffff07ff7812 */ /* 0x000fda000780c802 */
[----:B------:R-:W-:Y:S05]  /*0410*/  @!P0 BRA `(.L_x_21) ;  /* 0x00000004003c8947 */ /* 0x000fea0003800000 */
[C---:B------:R-:W-:Y:S02]  /*0420*/  FSETP.NEU.FTZ.AND P2, PT, |R2|.reuse, +INF , PT ;  /* 0x7f8000000200780b */ /* 0x040fe40003f5d200 */
[----:B------:R-:W-:Y:S02]  /*0430*/  FSETP.NEU.FTZ.AND P1, PT, |R5|, +INF , PT ;  /* 0x7f8000000500780b */ /* 0x000fe40003f3d200 */
[----:B------:R-:W-:-:S11]  /*0440*/  FSETP.NEU.FTZ.AND P0, PT, |R2|, +INF , PT ;  /* 0x7f8000000200780b */ /* 0x000fd60003f1d200 */
[----:B------:R-:W-:Y:S05]  /*0450*/  @!P1 BRA !P2, `(.L_x_21) ;  /* 0x00000004002c9947 */ /* 0x000fea0005000000 */
[----:B------:R-:W-:-:S04]  /*0460*/  LOP3.LUT P2, RZ, R2, 0x7fffffff, RZ, 0xc0, !PT ;  /* 0x7fffffff02ff7812 */ /* 0x000fc8000784c0ff */
[----:B------:R-:W-:-:S13]  /*0470*/  PLOP3.LUT P1, PT, P1, P2, PT, 0x2f, 0xf2 ;  /* 0x0000000000f2781c */ /* 0x000fda0000f24577 */
[----:B------:R-:W-:Y:S05]  /*0480*/  @P1 BRA `(.L_x_22) ;  /* 0x0000000400181947 */ /* 0x000fea0003800000 */
[----:B------:R-:W-:-:S04]  /*0490*/  LOP3.LUT P1, RZ, R7, 0x7fffffff, RZ, 0xc0, !PT ;  /* 0x7fffffff07ff7812 */ /* 0x000fc8000782c0ff */
[----:B------:R-:W-:-:S13]  /*04a0*/  PLOP3.LUT P0, PT, P0, P1, PT, 0x2f, 0xf2 ;  /* 0x0000000000f2781c */ /* 0x000fda0000702577 */
[----:B------:R-:W-:Y:S05]  /*04b0*/  @P0 BRA `(.L_x_23) ;  /* 0x0000000400000947 */ /* 0x000fea0003800000 */
[----:B------:R-:W-:Y:S02]  /*04c0*/  ISETP.GE.AND P0, PT, R0, RZ, PT ;  /* 0x000000ff0000720c */ /* 0x000fe40003f06270 */
[----:B------:R-:W-:-:S11]  /*04d0*/  ISETP.GE.AND P1, PT, R10, RZ, PT ;  /* 0x000000ff0a00720c */ /* 0x000fd60003f26270 */
[----:B------:R-:W-:Y:S02]  /*04e0*/  @P0 IMAD.MOV.U32 R9, RZ, RZ, RZ ;  /* 0x000000ffff090224 */ /* 0x000fe400078e00ff */
[----:B------:R-:W-:Y:S01]  /*04f0*/  @!P0 FFMA R2, R2, 1.84467440737095516160e+19, RZ ;  /* 0x5f80000002028823 */ /* 0x000fe200000000ff */
[----:B------:R-:W-:Y:S02]  /*0500*/  @!P0 IMAD.MOV.U32 R9, RZ, RZ, -0x40 ;  /* 0xffffffc0ff098424 */ /* 0x000fe400078e00ff */
[----:B------:R-:W-:Y:S02]  /*0510*/  @!P1 FFMA R7, R5, 1.84467440737095516160e+19, RZ ;  /* 0x5f80000005079823 */ /* 0x000fe400000000ff */
[----:B------:R-:W-:-:S07]  /*0520*/  @!P1 VIADD R9, R9, 0x40 ;  /* 0x0000004009099836 */ /* 0x000fce0000000000 */
.L_x_19:
[----:B------:R-:W-:Y:S01]  /*0530*/  LEA R0, R14, 0xc0800000, 0x17 ;  /* 0xc08000000e007811 */ /* 0x000fe200078eb8ff */
[----:B------:R-:W-:Y:S04]  /*0540*/  BSSY.RECONVERGENT B2, `(.L_x_24) ;  /* 0x0000036000027945 */ /* 0x000fe80003800200 */
[----:B------:R-:W-:Y:S02]  /*0550*/  IMAD.IADD R10, R7, 0x1, -R0 ;  /* 0x00000001070a7824 */ /* 0x000fe400078e0a00 */
[----:B------:R-:W-:Y:S02]  /*0560*/  VIADD R7, R12, 0xffffff81 ;  /* 0xffffff810c077836 */ /* 0x000fe40000000000 */
[----:B------:R0:W1:Y:S01]  /*0570*/  MUFU.RCP R11, R10 ;  /* 0x0000000a000b7308 */ /* 0x0000620000001000 */
[----:B------:R-:W-:Y:S01]  /*0580*/  FADD.FTZ R13, -R10, -RZ ;  /* 0x800000ff0a0d7221 */ /* 0x000fe20000010100 */
[C---:B------:R-:W-:Y:S01]  /*0590*/  IMAD R0, R7.reuse, -0x800000, R2 ;  /* 0xff80000007007824 */ /* 0x040fe200078e0202 */
[----:B0-----:R-:W-:-:S05]  /*05a0*/  IADD3 R10, PT, PT, R7, 0x7f, -R14 ;  /* 0x0000007f070a7810 */ /* 0x001fca0007ffe80e */
[----:B------:R-:W-:Y:S02]  /*05b0*/  IMAD.IADD R9, R10, 0x1, R9 ;  /* 0x000000010a097824 */ /* 0x000fe400078e0209 */
[----:B-1----:R-:W-:-:S04]  /*05c0*/  FFMA R12, R11, R13, 1 ;  /* 0x3f8000000b0c7423 */ /* 0x002fc8000000000d */
[----:B------:R-:W-:-:S04]  /*05d0*/  FFMA R15, R11, R12, R11 ;  /* 0x0000000c0b0f7223 */ /* 0x000fc8000000000b */
[----:B------:R-:W-:-:S04]  /*05e0*/  FFMA R2, R0, R15, RZ ;  /* 0x0000000f00027223 */ /* 0x000fc800000000ff */
[----:B------:R-:W-:-:S04]  /*05f0*/  FFMA R11, R13, R2, R0 ;  /* 0x000000020d0b7223 */ /* 0x000fc80000000000 */
[----:B------:R-:W-:-:S04]  /*0600*/  FFMA R12, R15, R11, R2 ;  /* 0x0000000b0f0c7223 */ /* 0x000fc80000000002 */
[----:B------:R-:W-:-:S04]  /*0610*/  FFMA R13, R13, R12, R0 ;  /* 0x0000000c0d0d7223 */ /* 0x000fc80000000000 */
[----:B------:R-:W-:-:S05]  /*0620*/  FFMA R0, R15, R13, R12 ;  /* 0x0000000d0f007223 */ /* 0x000fca000000000c */
[----:B------:R-:W-:-:S04]  /*0630*/  SHF.R.U32.HI R2, RZ, 0x17, R0 ;  /* 0x00000017ff027819 */ /* 0x000fc80000011600 */
[----:B------:R-:W-:-:S05]  /*0640*/  LOP3.LUT R2, R2, 0xff, RZ, 0xc0, !PT ;  /* 0x000000ff02027812 */ /* 0x000fca00078ec0ff */
[----:B------:R-:W-:-:S04]  /*0650*/  IMAD.IADD R11, R2, 0x1, R9 ;  /* 0x00000001020b7824 */ /* 0x000fc800078e0209 */
[----:B------:R-:W-:-:S05]  /*0660*/  VIADD R2, R11, 0xffffffff ;  /* 0xffffffff0b027836 */ /* 0x000fca0000000000 */
[----:B------:R-:W-:-:S13]  /*0670*/  ISETP.GE.U32.AND P0, PT, R2, 0xfe, PT ;  /* 0x000000fe0200780c */ /* 0x000fda0003f06070 */
[----:B------:R-:W-:Y:S05]  /*0680*/  @!P0 BRA `(.L_x_25) ;  /* 0x0000000000808947 */ /* 0x000fea0003800000 */
[----:B------:R-:W-:-:S13]  /*0690*/  ISETP.GT.AND P0, PT, R11, 0xfe, PT ;  /* 0x000000fe0b00780c */ /* 0x000fda0003f04270 */
[----:B------:R-:W-:Y:S05]  /*06a0*/  @P0 BRA `(.L_x_26) ;  /* 0x00000000006c0947 */ /* 0x000fea0003800000 */
[----:B------:R-:W-:-:S13]  /*06b0*/  ISETP.GE.AND P0, PT, R11, 0x1, PT ;  /* 0x000000010b00780c */ /* 0x000fda0003f06270 */
[----:B------:R-:W-:Y:S05]  /*06c0*/  @P0 BRA `(.L_x_27) ;  /* 0x0000000000740947 */ /* 0x000fea0003800000 */
[----:B------:R-:W-:Y:S02]  /*06d0*/  ISETP.GE.AND P0, PT, R11, -0x18, PT ;  /* 0xffffffe80b00780c */ /* 0x000fe40003f06270 */
[----:B------:R-:W-:-:S11]  /*06e0*/  LOP3.LUT R0, R0, 0x80000000, RZ, 0xc0, !PT ;  /* 0x8000000000007812 */ /* 0x000fd600078ec0ff */
[----:B------:R-:W-:Y:S05]  /*06f0*/  @!P0 BRA `(.L_x_27) ;  /* 0x0000000000688947 */ /* 0x000fea0003800000 */
[-CC-:B------:R-:W-:Y:S01]  /*0700*/  FFMA.RZ R2, R15, R13.reuse, R12.reuse ;  /* 0x0000000d0f027223 */ /* 0x180fe2000000c00c */
[----:B------:R-:W-:Y:S02]  /*0710*/  VIADD R10, R11, 0x20 ;  /* 0x000000200b0a7836 */ /* 0x000fe40000000000 */
[-CC-:B------:R-:W-:Y:S01]  /*0720*/  FFMA.RM R7, R15, R13.reuse, R12.reuse ;  /* 0x0000000d0f077223 */ /* 0x180fe2000000400c */
[----:B------:R-:W-:Y:S02]  /*0730*/  ISETP.NE.AND P2, PT, R11, RZ, PT ;  /* 0x000000ff0b00720c */ /* 0x000fe40003f45270 */
[----:B------:R-:W-:Y:S01]  /*0740*/  LOP3.LUT R9, R2, 0x7fffff, RZ, 0xc0, !PT ;  /* 0x007fffff02097812 */ /* 0x000fe200078ec0ff */
[----:B------:R-:W-:Y:S01]  /*0750*/  FFMA.RP R2, R15, R13, R12 ;  /* 0x0000000d0f027223 */ /* 0x000fe2000000800c */
[----:B------:R-:W-:Y:S01]  /*0760*/  ISETP.NE.AND P1, PT, R11, RZ, PT ;  /* 0x000000ff0b00720c */ /* 0x000fe20003f25270 */
[----:B------:R-:W-:Y:S01]  /*0770*/  IMAD.MOV R11, RZ, RZ, -R11 ;  /* 0x000000ffff0b7224 */ /* 0x000fe200078e0a0b */
[----:B------:R-:W-:-:S02]  /*0780*/  LOP3.LUT R9, R9, 0x800000, RZ, 0xfc, !PT ;  /* 0x0080000009097812 */ /* 0x000fc400078efcff */
[----:B------:R-:W-:Y:S02]  /*0790*/  FSETP.NEU.FTZ.AND P0, PT, R2, R7, PT ;  /* 0x000000070200720b */ /* 0x000fe40003f1d000 */
[----:B------:R-:W-:Y:S02]  /*07a0*/  SHF.L.U32 R10, R9, R10, RZ ;  /* 0x0000000a090a7219 */ /* 0x000fe400000006ff */
[----:B------:R-:W-:Y:S02]  /*07b0*/  SEL R2, R11, RZ, P2 ;  /* 0x000000ff0b027207 */ /* 0x000fe40001000000 */
[----:B------:R-:W-:Y:S02]  /*07c0*/  ISETP.NE.AND P1, PT, R10, RZ, P1 ;  /* 0x000000ff0a00720c */ /* 0x000fe40000f25270 */
[----:B------:R-:W-:Y:S02]  /*07d0*/  SHF.R.U32.HI R2, RZ, R2, R9 ;  /* 0x00000002ff027219 */ /* 0x000fe40000011609 */
[----:B------:R-:W-:-:S02]  /*07e0*/  PLOP3.LUT P0, PT, P0, P1, PT, 0xf8, 0x8f ;  /* 0x00000000008f781c */ /* 0x000fc40000703f70 */
[----:B------:R-:W-:Y:S02]  /*07f0*/  SHF.R.U32.HI R10, RZ, 0x1, R2 ;  /* 0x00000001ff0a7819 */ /* 0x000fe40000011602 */
[----:B------:R-:W-:-:S04]  /*0800*/  SEL R7, RZ, 0x1, !P0 ;  /* 0x00000001ff077807 */ /* 0x000fc80004000000 */
[----:B------:R-:W-:-:S04]  /*0810*/  LOP3.LUT R7, R7, 0x1, R10, 0xf8, !PT ;  /* 0x0000000107077812 */ /* 0x000fc800078ef80a */
[----:B------:R-:W-:-:S05]  /*0820*/  LOP3.LUT R7, R7, R2, RZ, 0xc0, !PT ;  /* 0x0000000207077212 */ /* 0x000fca00078ec0ff */
[----:B------:R-:W-:-:S05]  /*0830*/  IMAD.IADD R7, R10, 0x1, R7 ;  /* 0x000000010a077824 */ /* 0x000fca00078e0207 */
[----:B------:R-:W-:Y:S01]  /*0840*/  LOP3.LUT R0, R7, R0, RZ, 0xfc, !PT ;  /* 0x0000000007007212 */ /* 0x000fe200078efcff */
[----:B------:R-:W-:Y:S06]  /*0850*/  BRA `(.L_x_27) ;  /* 0x0000000000107947 */ /* 0x000fec0003800000 */
.L_x_26:
[----:B------:R-:W-:-:S04]  /*0860*/  LOP3.LUT R0, R0, 0x80000000, RZ, 0xc0, !PT ;  /* 0x8000000000007812 */ /* 0x000fc800078ec0ff */
[----:B------:R-:W-:Y:S01]  /*0870*/  LOP3.LUT R0, R0, 0x7f800000, RZ, 0xfc, !PT ;  /* 0x7f80000000007812 */ /* 0x000fe200078efcff */
[----:B------:R-:W-:Y:S06]  /*0880*/  BRA `(.L_x_27) ;  /* 0x0000000000047947 */ /* 0x000fec0003800000 */
.L_x_25:
[----:B------:R-:W-:-:S07]  /*0890*/  IMAD R0, R9, 0x800000, R0 ;  /* 0x0080000009007824 */ /* 0x000fce00078e0200 */
.L_x_27:
[----:B------:R-:W-:Y:S05]  /*08a0*/  BSYNC.RECONVERGENT B2 ;  /* 0x0000000000027941 */ /* 0x000fea0003800200 */
.L_x_24:
[----:B------:R-:W-:Y:S05]  /*08b0*/  BRA `(.L_x_28) ;  /* 0x0000000000207947 */ /* 0x000fea0003800000 */
.L_x_23:
[----:B------:R-:W-:-:S04]  /*08c0*/  LOP3.LUT R0, R7, 0x80000000, R2, 0x48, !PT ;  /* 0x8000000007007812 */ /* 0x000fc800078e4802 */
[----:B------:R-:W-:Y:S01]  /*08d0*/  LOP3.LUT R0, R0, 0x7f800000, RZ, 0xfc, !PT ;  /* 0x7f80000000007812 */ /* 0x000fe200078efcff */
[----:B------:R-:W-:Y:S06]  /*08e0*/  BRA `(.L_x_28) ;  /* 0x0000000000147947 */ /* 0x000fec0003800000 */
.L_x_22:
[----:B------:R-:W-:Y:S01]  /*08f0*/  LOP3.LUT R0, R7, 0x80000000, R2, 0x48, !PT ;  /* 0x8000000007007812 */ /* 0x000fe200078e4802 */
[----:B------:R-:W-:Y:S06]  /*0900*/  BRA `(.L_x_28) ;  /* 0x00000000000c7947 */ /* 0x000fec0003800000 */
.L_x_21:
[----:B------:R-:W0:Y:S01]  /*0910*/  MUFU.RSQ R0, -QNAN ;  /* 0xffc0000000007908 */ /* 0x000e220000001400 */
[----:B------:R-:W-:Y:S05]  /*0920*/  BRA `(.L_x_28) ;  /* 0x0000000000047947 */ /* 0x000fea0003800000 */
.L_x_20:
[----:B------:R-:W-:-:S07]  /*0930*/  FADD.FTZ R0, R2, R5 ;  /* 0x0000000502007221 */ /* 0x000fce0000010000 */
.L_x_28:
[----:B------:R-:W-:Y:S05]  /*0940*/  BSYNC.RECONVERGENT B1 ;  /* 0x0000000000017941 */ /* 0x000fea0003800200 */
.L_x_18:
[----:B------:R-:W-:-:S04]  /*0950*/  IMAD.MOV.U32 R9, RZ, RZ, 0x0 ;  /* 0x00000000ff097424 */ /* 0x000fc800078e00ff */
[----:B0-----:R-:W-:Y:S05]  /*0960*/  RET.REL.NODEC R8 `(typecast_out) ;  /* 0xfffffff408a47950 */ /* 0x001fea0003c3ffff */
.L_x_29:
        /* <DEDUP_REMOVED lines=9> */
.L_x_44:


//--------------------- .text.typecast_in         --------------------------
	.section	.text.typecast_in,"ax",@progbits
	.align	128
        .global         typecast_in
        .type           typecast_in,@function
        .size           typecast_in,(.L_x_48 - typecast_in)
        .other          typecast_in,@"STO_CUDA_ENTRY STV_DEFAULT"
typecast_in:
.text.typecast_in:
[----:B------:R-:W-:Y:S01]  /*0000*/  LDC R1, c[0x0][0x37c] ;  /* 0x0000df00ff017b82 */ /* 0x000fe20000000800 */
[----:B------:R-:W0:Y:S07]  /*0010*/  S2R R0, SR_TID.X ;  /* 0x0000000000007919 */ /* 0x000e2e0000002100 */
[----:B------:R-:W0:Y:S01]  /*0020*/  S2UR UR4, SR_CTAID.X ;  /* 0x00000000000479c3 */ /* 0x000e220000002500 */
[----:B------:R-:W1:Y:S07]  /*0030*/  LDCU UR6, c[0x0][0x390] ;  /* 0x00007200ff0677ac */ /* 0x000e6e0008000800 */
[----:B------:R-:W0:Y:S02]  /*0040*/  LDC R3, c[0x0][0x360] ;  /* 0x0000d800ff037b82 */ /* 0x000e240000000800 */
[----:B0-----:R-:W-:-:S05]  /*0050*/  IMAD R0, R3, UR4, R0 ;  /* 0x0000000403007c24 */ /* 0x001fca000f8e0200 */
[----:B-1----:R-:W-:-:S13]  /*0060*/  ISETP.GE.AND P0, PT, R0, UR6, PT ;  /* 0x0000000600007c0c */ /* 0x002fda000bf06270 */
[----:B------:R-:W-:Y:S05]  /*0070*/  @P0 EXIT ;  /* 0x000000000000094d */ /* 0x000fea0003800000 */
[----:B------:R-:W0:Y:S01]  /*0080*/  LDCU.64 UR8, c[0x0][0x388] ;  /* 0x00007100ff0877ac */ /* 0x000e220008000a00 */
[----:B------:R-:W-:Y:S01]  /*0090*/  IMAD.SHL.U32 R3, R0, 0x2, RZ ;  /* 0x0000000200037824 */ /* 0x000fe200078e00ff */
[----:B------:R-:W1:Y:S01]  /*00a0*/  LDC.64 R4, c[0x0][0x380] ;  /* 0x0000e000ff047b82 */ /* 0x000e620000000a00 */
[----:B------:R-:W2:Y:S03]  /*00b0*/  LDCU.64 UR4, c[0x0][0x358] ;  /* 0x00006b00ff0477ac */ /* 0x000ea60008000a00 */
[----:B0-----:R-:W-:-:S04]  /*00c0*/  IADD3 R2, P0, PT, R3, UR8, RZ ;  /* 0x0000000803027c10 */ /* 0x001fc8000ff1e0ff */
[----:B------:R-:W-:-:S05]  /*00d0*/  LEA.HI.X.SX32 R3, R3, UR9, 0x1, P0 ;  /* 0x0000000903037c11 */ /* 0x000fca00080f0eff */
[----:B--2---:R-:W2:Y:S01]  /*00e0*/  LDG.E.S8 R6, desc[UR4][R2.64] ;  /* 0x0000000402067981 */ /* 0x004ea2000c1e1300 */
[----:B------:R-:W-:-:S05]  /*00f0*/  IADD3 R9, PT, PT, R0, UR6, RZ ;  /* 0x0000000600097c10 */ /* 0x000fca000fffe0ff */
[----:B-1----:R-:W-:Y:S01]  /*0100*/  IMAD.WIDE R4, R9, 0x8, R4 ;  /* 0x0000000809047825 */ /* 0x002fe200078e0204 */
[----:B--2---:R-:W0:Y:S04]  /*0110*/  I2F.S16 R7, R6 ;  /* 0x0000000600077306 */ /* 0x004e280000101400 */
[----:B0-----:R-:W-:Y:S04]  /*0120*/  STG.E desc[UR4][R4.64], R7 ;  /* 0x0000000704007986 */ /* 0x001fe8000c101904 */
[----:B------:R-:W2:Y:S02]  /*0130*/  LDG.E.S8 R0, desc[UR4][R2.64+0x1] ;  /* 0x0000010402007981 */ /* 0x000ea4000c1e1300 */
[----:B--2---:R-:W0:Y:S02]  /*0140*/  I2F.S16 R9, R0 ;  /* 0x0000000000097306 */ /* 0x004e240000101400 */
[----:B0-----:R-:W-:Y:S01]  /*0150*/  STG.E desc[UR4][R4.64+0x4], R9 ;  /* 0x0000040904007986 */ /* 0x001fe2000c101904 */
[----:B------:R-:W-:Y:S05]  /*0160*/  EXIT ;  /* 0x000000000000794d */ /* 0x000fea0003800000 */
.L_x_30:
        /* <DEDUP_REMOVED lines=9> */
.L_x_48:


//--------------------- .text.calPhaseKernel      --------------------------
	.section	.text.calPhaseKernel,"ax",@progbits
	.align	128
        .global         calPhaseKernel
        .type           calPhaseKernel,@function
        .size           calPhaseKernel,(.L_x_45 - calPhaseKernel)
        .other          calPhaseKernel,@"STO_CUDA_ENTRY STV_DEFAULT"
calPhaseKernel:
.text.calPhaseKernel:
[----:B------:R-:W-:Y:S01]  /*0000*/  LDC R1, c[0x0][0x37c] ;  /* 0x0000df00ff017b82 */ /* 0x000fe20000000800 */
[----:B------:R-:W0:Y:S01]  /*0010*/  LDCU UR4, c[0x0][0x390] ;  /* 0x00007200ff0477ac */ /* 0x000e220008000800 */
[----:B------:R-:W-:Y:S01]  /*0020*/  IMAD.MOV.U32 R4, RZ, RZ, 0x1 ;  /* 0x00000001ff047424 */ /* 0x000fe200078e00ff */
[----:B------:R-:W1:Y:S05]  /*0030*/  S2R R0, SR_TID.X ;  /* 0x0000000000007919 */ /* 0x000e6a0000002100 */
[----:B------:R-:W1:Y:S01]  /*0040*/  LDC R11, c[0x0][0x360] ;  /* 0x0000d800ff0b7b82 */ /* 0x000e620000000800 */
[----:B0-----:R-:W0:Y:S07]  /*0050*/  I2F.F64 R2, UR4 ;  /* 0x0000000400027d12 */ /* 0x001e2e0008201c00 */
[----:B------:R-:W1:Y:S01]  /*0060*/  S2UR UR4, SR_CTAID.X ;  /* 0x00000000000479c3 */ /* 0x000e620000002500 */
[----:B0-----:R-:W0:Y:S02]  /*0070*/  MUFU.RCP64H R5, R3 ;  /* 0x0000000300057308 */ /* 0x001e240000001800 */
[----:B0-----:R-:W-:-:S08]  /*0080*/  DFMA R6, -R2, R4, 1 ;  /* 0x3ff000000206742b */ /* 0x001fd00000000104 */
[----:B------:R-:W-:-:S08]  /*0090*/  DFMA R6, R6, R6, R6 ;  /* 0x000000060606722b */ /* 0x000fd00000000006 */
[----:B------:R-:W-:-:S08]  /*00a0*/  DFMA R6, R4, R6, R4 ;  /* 0x000000060406722b */ /* 0x000fd00000000004 */
[----:B------:R-:W-:-:S08]  /*00b0*/  DFMA R4, -R2, R6, 1 ;  /* 0x3ff000000204742b */ /* 0x000fd00000000106 */
[----:B------:R-:W-:-:S08]  /*00c0*/  DFMA R4, R6, R4, R6 ;  /* 0x000000040604722b */ /* 0x000fd00000000006 */
[----:B------:R-:W-:-:S08]  /*00d0*/  DMUL R6, R4, 16 ;  /* 0x4030000004067828 */ /* 0x000fd00000000000 */
[----:B------:R-:W-:-:S08]  /*00e0*/  DFMA R8, -R2, R6, 16 ;  /* 0x403000000208742b */ /* 0x000fd00000000106 */
[----:B------:R-:W-:-:S10]  /*00f0*/  DFMA R4, R4, R8, R6 ;  /* 0x000000080404722b */ /* 0x000fd40000000006 */
[----:B------:R-:W-:-:S05]  /*0100*/  FFMA R6, RZ, R3, R5 ;  /* 0x00000003ff067223 */ /* 0x000fca0000000005 */
[----:B------:R-:W-:Y:S01]  /*0110*/  FSETP.GT.AND P0, PT, |R6|, 1.469367938527859385e-39, PT ;  /* 0x001000000600780b */ /* 0x000fe20003f04200 */
[----:B-1----:R-:W-:-:S12]  /*0120*/  IMAD R6, R11, UR4, R0 ;  /* 0x000000040b067c24 */ /* 0x002fd8000f8e0200 */
[----:B------:R-:W-:Y:S05]  /*0130*/  @P0 BRA `(.L_x_31) ;  /* 0x0000000000200947 */ /* 0x000fea0003800000 */
[----:B------:R-:W-:Y:S01]  /*0140*/  IMAD.MOV.U32 R12, RZ, RZ, R2 ;  /* 0x000000ffff0c7224 */ /* 0x000fe200078e0002 */
[----:B------:R-:W-:Y:S01]  /*0150*/  MOV R0, 0x1a0 ;  /* 0x000001a000007802 */ /* 0x000fe20000000f00 */
[----:B------:R-:W-:Y:S02]  /*0160*/  IMAD.MOV.U32 R13, RZ, RZ, R3 ;  /* 0x000000ffff0d7224 */ /* 0x000fe400078e0003 */
[----:B------:R-:W-:Y:S02]  /*0170*/  IMAD.MOV.U32 R10, RZ, RZ, RZ ;  /* 0x000000ffff0a7224 */ /* 0x000fe400078e00ff */
[----:B------:R-:W-:-:S07]  /*0180*/  IMAD.MOV.U32 R11, RZ, RZ, 0x40300000 ;  /* 0x40300000ff0b7424 */ /* 0x000fce00078e00ff */
[----:B------:R-:W-:Y:S05]  /*0190*/  CALL.REL.NOINC `($__internal_1_$__cuda_sm20_div_rn_f64_full) ;  /* 0x00000008000c7944 */ /* 0x000fea0003c00000 */
[----:B------:R-:W-:Y:S02]  /*01a0*/  IMAD.MOV.U32 R4, RZ, RZ, R18 ;  /* 0x000000ffff047224 */ /* 0x000fe400078e0012 */
[----:B------:R-:W-:-:S07]  /*01b0*/  IMAD.MOV.U32 R5, RZ, RZ, R19 ;  /* 0x000000ffff057224 */ /* 0x000fce00078e0013 */
.L_x_31:
[----:B------:R-:W0:Y:S01]  /*01c0*/  LDCU UR4, c[0x0][0x38c] ;  /* 0x00007180ff0477ac */ /* 0x000e220008000800 */
[----:B------:R-:W-:Y:S01]  /*01d0*/  IMAD.MOV.U32 R2, RZ, RZ, 0x1 ;  /* 0x00000001ff027424 */ /* 0x000fe200078e00ff */
[----:B------:R-:W-:Y:S01]  /*01e0*/  FSETP.GEU.AND P1, PT, |R5|, 6.5827683646048100446e-37, PT ;  /* 0x036000000500780b */ /* 0x000fe20003f2e200 */
[----:B------:R-:W-:Y:S01]  /*01f0*/  BSSY.RECONVERGENT B0, `(.L_x_32) ;  /* 0x0000016000007945 */ /* 0x000fe20003800200 */
[----:B0-----:R-:W0:Y:S08]  /*0200*/  I2F.F64 R8, UR4 ;  /* 0x0000000400087d12 */ /* 0x001e300008201c00 */
[----:B0-----:R-:W0:Y:S02]  /*0210*/  MUFU.RCP64H R3, R9 ;  /* 0x0000000900037308 */ /* 0x001e240000001800 */
[----:B0-----:R-:W-:-:S08]  /*0220*/  DFMA R10, -R8, R2, 1 ;  /* 0x3ff00000080a742b */ /* 0x001fd00000000102 */
[----:B------:R-:W-:-:S08]  /*0230*/  DFMA R10, R10, R10, R10 ;  /* 0x0000000a0a0a722b */ /* 0x000fd0000000000a */
[----:B------:R-:W-:-:S08]  /*0240*/  DFMA R10, R2, R10, R2 ;  /* 0x0000000a020a722b */ /* 0x000fd00000000002 */
[----:B------:R-:W-:-:S08]  /*0250*/  DFMA R2, -R8, R10, 1 ;  /* 0x3ff000000802742b */ /* 0x000fd0000000010a */
[----:B------:R-:W-:-:S08]  /*0260*/  DFMA R2, R10, R2, R10 ;  /* 0x000000020a02722b */ /* 0x000fd0000000000a */
[----:B------:R-:W-:-:S08]  /*0270*/  DMUL R10, R2, R4 ;  /* 0x00000004020a7228 */ /* 0x000fd00000000000 */
[----:B------:R-:W-:-:S08]  /*0280*/  DFMA R12, -R8, R10, R4 ;  /* 0x0000000a080c722b */ /* 0x000fd00000000104 */
[----:B------:R-:W-:-:S10]  /*0290*/  DFMA R2, R2, R12, R10 ;  /* 0x0000000c0202722b */ /* 0x000fd4000000000a */
[----:B------:R-:W-:-:S05]  /*02a0*/  FFMA R0, RZ, R9, R3 ;  /* 0x00000009ff007223 */ /* 0x000fca0000000003 */
[----:B------:R-:W-:-:S13]  /*02b0*/  FSETP.GT.AND P0, PT, |R0|, 1.469367938527859385e-39, PT ;  /* 0x001000000000780b */ /* 0x000fda0003f04200 */
[----:B------:R-:W-:Y:S05]  /*02c0*/  @P0 BRA P1, `(.L_x_33) ;  /* 0x0000000000200947 */ /* 0x000fea0000800000 */
[----:B------:R-:W-:Y:S01]  /*02d0*/  IMAD.MOV.U32 R12, RZ, RZ, R8 ;  /* 0x000000ffff0c7224 */ /* 0x000fe200078e0008 */
[----:B------:R-:W-:Y:S01]  /*02e0*/  MOV R13, R9 ;  /* 0x00000009000d7202 */ /* 0x000fe20000000f00 */
[----:B------:R-:W-:Y:S01]  /*02f0*/  IMAD.MOV.U32 R10, RZ, RZ, R4 ;  /* 0x000000ffff0a7224 */ /* 0x000fe200078e0004 */
[----:B------:R-:W-:Y:S01]  /*0300*/  MOV R0, 0x330 ;  /* 0x0000033000007802 */ /* 0x000fe20000000f00 */
[----:B------:R-:W-:-:S07]  /*0310*/  IMAD.MOV.U32 R11, RZ, RZ, R5 ;  /* 0x000000ffff0b7224 */ /* 0x000fce00078e0005 */
[----:B------:R-:W-:Y:S05]  /*0320*/  CALL.REL.NOINC `($__internal_1_$__cuda_sm20_div_rn_f64_full) ;  /* 0x0000000400a87944 */ /* 0x000fea0003c00000 */
[----:B------:R-:W-:Y:S02]  /*0330*/  IMAD.MOV.U32 R2, RZ, RZ, R18 ;  /* 0x000000ffff027224 */ /* 0x000fe400078e0012 */
[----:B------:R-:W-:-:S07]  /*0340*/  IMAD.MOV.U32 R3, RZ, RZ, R19 ;  /* 0x000000ffff037224 */ /* 0x000fce00078e0013 */
.L_x_33:
[----:B------:R-:W-:Y:S05]  /*0350*/  BSYNC.RECONVERGENT B0 ;  /* 0x0000000000007941 */ /* 0x000fea0003800200 */
.L_x_32:
[----:B------:R-:W0:Y:S01]  /*0360*/  LDC R11, c[0x0][0x38c] ;  /* 0x0000e300ff0b7b82 */ /* 0x000e220000000800 */
[----:B------:R-:W-:Y:S01]  /*0370*/  MUFU.RCP64H R13, 0.00024099997244775295258 ;  /* 0x3f2f969e000d7908 */ /* 0x000fe20000001800 */
[----:B------:R-:W-:Y:S01]  /*0380*/  IMAD.MOV.U32 R8, RZ, RZ, RZ ;  /* 0x000000ffff087224 */ /* 0x000fe200078e00ff */
[----:B------:R-:W-:Y:S01]  /*0390*/  IABS R19, R6 ;  /* 0x0000000600137213 */ /* 0x000fe20000000000 */
[----:B------:R-:W1:Y:S01]  /*03a0*/  LDCU UR4, c[0x0][0x388] ;  /* 0x00007100ff0477ac */ /* 0x000e620008000800 */
[----:B0-----:R-:W-:-:S04]  /*03b0*/  IABS R0, R11 ;  /* 0x0000000b00007213 */ /* 0x001fc80000000000 */
[----:B------:R-:W0:Y:S08]  /*03c0*/  I2F.RP R7, R0 ;  /* 0x0000000000077306 */ /* 0x000e300000209400 */
[----:B0-----:R-:W0:Y:S02]  /*03d0*/  MUFU.RCP R7, R7 ;  /* 0x0000000700077308 */ /* 0x001e240000001000 */
[----:B0-----:R-:W-:-:S06]  /*03e0*/  VIADD R10, R7, 0xffffffe ;  /* 0x0ffffffe070a7836 */ /* 0x001fcc0000000000 */
[----:B------:R-:W0:Y:S02]  /*03f0*/  F2I.FTZ.U32.TRUNC.NTZ R9, R10 ;  /* 0x0000000a00097305 */ /* 0x000e24000021f000 */
[----:B0-----:R-:W-:-:S04]  /*0400*/  IMAD.MOV R15, RZ, RZ, -R9 ;  /* 0x000000ffff0f7224 */ /* 0x001fc800078e0a09 */
[----:B------:R-:W-:-:S04]  /*0410*/  IMAD R15, R15, R0, RZ ;  /* 0x000000000f0f7224 */ /* 0x000fc800078e02ff */
[----:B------:R-:W-:Y:S01]  /*0420*/  IMAD.HI.U32 R12, R9, R15, R8 ;  /* 0x0000000f090c7227 */ /* 0x000fe200078e0008 */
[----:B------:R-:W-:-:S03]  /*0430*/  MOV R8, 0x3c968944 ;  /* 0x3c96894400087802 */ /* 0x000fc60000000f00 */
[----:B------:R-:W-:Y:S02]  /*0440*/  IMAD.MOV.U32 R9, RZ, RZ, 0x3f2f969e ;  /* 0x3f2f969eff097424 */ /* 0x000fe400078e00ff */
[----:B------:R-:W-:-:S04]  /*0450*/  IMAD.HI.U32 R7, R12, R19, RZ ;  /* 0x000000130c077227 */ /* 0x000fc800078e00ff */
[----:B------:R-:W-:Y:S02]  /*0460*/  IMAD.MOV.U32 R12, RZ, RZ, 0x1 ;  /* 0x00000001ff0c7424 */ /* 0x000fe400078e00ff */
[----:B------:R-:W-:-:S04]  /*0470*/  IMAD.MOV R10, RZ, RZ, -R7 ;  /* 0x000000ffff0a7224 */ /* 0x000fc800078e0a07 */
[----:B------:R-:W-:Y:S01]  /*0480*/  DFMA R14, R12, -R8, 1 ;  /* 0x3ff000000c0e742b */ /* 0x000fe20000000808 */
[----:B------:R-:W-:-:S05]  /*0490*/  IMAD R19, R0, R10, R19 ;  /* 0x0000000a00137224 */ /* 0x000fca00078e0213 */
[----:B------:R-:W-:Y:S02]  /*04a0*/  ISETP.GT.U32.AND P1, PT, R0, R19, PT ;  /* 0x000000130000720c */ /* 0x000fe40003f24070 */
[----:B------:R-:W-:-:S08]  /*04b0*/  DFMA R14, R14, R14, R14 ;  /* 0x0000000e0e0e722b */ /* 0x000fd0000000000e */
[----:B------:R-:W-:Y:S01]  /*04c0*/  DFMA R14, R12, R14, R12 ;  /* 0x0000000e0c0e722b */ /* 0x000fe2000000000c */
[----:B-1----:R-:W0:Y:S02]  /*04d0*/  F2F.F64.F32 R12, UR4 ;  /* 0x00000004000c7d10 */ /* 0x002e240008201800 */
[----:B------:R-:W-:Y:S02]  /*04e0*/  @!P1 IMAD.IADD R19, R19, 0x1, -R0 ;  /* 0x0000000113139824 */ /* 0x000fe400078e0a00 */
[----:B------:R-:W-:Y:S01]  /*04f0*/  @!P1 VIADD R7, R7, 0x1 ;  /* 0x0000000107079836 */ /* 0x000fe20000000000 */
[----:B------:R-:W-:Y:S02]  /*0500*/  ISETP.NE.AND P1, PT, R11, RZ, PT ;  /* 0x000000ff0b00720c */ /* 0x000fe40003f25270 */
[----:B------:R-:W-:Y:S01]  /*0510*/  DFMA R16, R14, -R8, 1 ;  /* 0x3ff000000e10742b */ /* 0x000fe20000000808 */
[----:B------:R-:W-:Y:S02]  /*0520*/  ISETP.GE.U32.AND P0, PT, R19, R0, PT ;  /* 0x000000001300720c */ /* 0x000fe40003f06070 */
[----:B------:R-:W-:-:S04]  /*0530*/  LOP3.LUT R0, R6, R11, RZ, 0x3c, !PT ;  /* 0x0000000b06007212 */ /* 0x000fc800078e3cff */
[----:B------:R-:W-:Y:S01]  /*0540*/  ISETP.GE.AND P2, PT, R0, RZ, PT ;  /* 0x000000ff0000720c */ /* 0x000fe20003f46270 */
[----:B------:R-:W-:Y:S01]  /*0550*/  DFMA R14, R14, R16, R14 ;  /* 0x000000100e0e722b */ /* 0x000fe2000000000e */
[----:B------:R-:W-:Y:S01]  /*0560*/  LEA.HI R0, R11, R11, RZ, 0x1 ;  /* 0x0000000b0b007211 */ /* 0x000fe200078f08ff */
[----:B0-----:R-:W-:-:S03]  /*0570*/  DMUL R12, R12, 1000000 ;  /* 0x412e84800c0c7828 */ /* 0x001fc60000000000 */
[----:B------:R-:W-:Y:S01]  /*0580*/  SHF.R.S32.HI R19, RZ, 0x1, R0 ;  /* 0x00000001ff137819 */ /* 0x000fe20000011400 */
[----:B------:R-:W-:-:S04]  /*0590*/  @P0 VIADD R7, R7, 0x1 ;  /* 0x0000000107070836 */ /* 0x000fc80000000000 */
[----:B------:R-:W-:Y:S02]  /*05a0*/  DMUL R16, R12, R14 ;  /* 0x0000000e0c107228 */ /* 0x000fe40000000000 */
[----:B------:R-:W-:Y:S01]  /*05b0*/  @!P2 IMAD.MOV R7, RZ, RZ, -R7 ;  /* 0x000000ffff07a224 */ /* 0x000fe200078e0a07 */
[----:B------:R-:W-:Y:S02]  /*05c0*/  @!P1 LOP3.LUT R7, RZ, R11, RZ, 0x33, !PT ;  /* 0x0000000bff079212 */ /* 0x000fe400078e33ff */
[----:B------:R-:W-:Y:S02]  /*05d0*/  FSETP.GEU.AND P2, PT, |R13|, 6.5827683646048100446e-37, PT ;  /* 0x036000000d00780b */ /* 0x000fe40003f4e200 */
[----:B------:R-:W-:Y:S01]  /*05e0*/  IADD3 R10, PT, PT, -R7, RZ, RZ ;  /* 0x000000ff070a7210 */ /* 0x000fe20007ffe1ff */
[----:B------:R-:W-:-:S04]  /*05f0*/  DFMA R8, R16, -R8, R12 ;  /* 0x800000081008722b */ /* 0x000fc8000000000c */
[----:B------:R-:W-:-:S04]  /*0600*/  IMAD R0, R11, R10, R6 ;  /* 0x0000000a0b007224 */ /* 0x000fc800078e0206 */
[----:B------:R-:W-:Y:S01]  /*0610*/  DFMA R10, R14, R8, R16 ;  /* 0x000000080e0a722b */ /* 0x000fe20000000010 */
[----:B------:R-:W-:-:S09]  /*0620*/  ISETP.GE.AND P0, PT, R0, R19, PT ;  /* 0x000000130000720c */ /* 0x000fd20003f06270 */
[----:B------:R-:W-:-:S04]  /*0630*/  FFMA R8, RZ, 0.68589198589324951172, R11 ;  /* 0x3f2f969eff087823 */ /* 0x000fc8000000000b */
[----:B------:R-:W-:Y:S01]  /*0640*/  @P0 IMAD.MOV R19, RZ, RZ, -R19 ;  /* 0x000000ffff130224 */ /* 0x000fe200078e0a13 */
[----:B------:R-:W-:-:S03]  /*0650*/  FSETP.GT.AND P1, PT, |R8|, 1.469367938527859385e-39, PT ;  /* 0x001000000800780b */ /* 0x000fc60003f24200 */
[----:B------:R-:W-:-:S10]  /*0660*/  IMAD.IADD R8, R0, 0x1, R19 ;  /* 0x0000000100087824 */ /* 0x000fd400078e0213 */
[----:B------:R-:W-:Y:S05]  /*0670*/  @P1 BRA P2, `(.L_x_34) ;  /* 0x0000000000201947 */ /* 0x000fea0001000000 */
[----:B------:R-:W-:Y:S01]  /*0680*/  IMAD.MOV.U32 R10, RZ, RZ, R12 ;  /* 0x000000ffff0a7224 */ /* 0x000fe200078e000c */
[----:B------:R-:W-:Y:S01]  /*0690*/  MOV R0, 0x6e0 ;  /* 0x000006e000007802 */ /* 0x000fe20000000f00 */
[----:B------:R-:W-:Y:S02]  /*06a0*/  IMAD.MOV.U32 R11, RZ, RZ, R13 ;  /* 0x000000ffff0b7224 */ /* 0x000fe400078e000d */
[----:B------:R-:W-:Y:S02]  /*06b0*/  IMAD.MOV.U32 R12, RZ, RZ, 0x3c968944 ;  /* 0x3c968944ff0c7424 */ /* 0x000fe400078e00ff */
[----:B------:R-:W-:-:S07]  /*06c0*/  IMAD.MOV.U32 R13, RZ, RZ, 0x3f2f969e ;  /* 0x3f2f969eff0d7424 */ /* 0x000fce00078e00ff */
[----:B------:R-:W-:Y:S05]  /*06d0*/  CALL.REL.NOINC `($__internal_1_$__cuda_sm20_div_rn_f64_full) ;  /* 0x0000000000bc7944 */ /* 0x000fea0003c00000 */
[----:B------:R-:W-:Y:S01]  /*06e0*/  IMAD.MOV.U32 R10, RZ, RZ, R18 ;  /* 0x000000ffff0a7224 */ /* 0x000fe200078e0012 */
[----:B------:R-:W-:-:S07]  /*06f0*/  MOV R11, R19 ;  /* 0x00000013000b7202 */ /* 0x000fce0000000f00 */
.L_x_34:
[----:B------:R-:W0:Y:S01]  /*0700*/  I2F.F64 R14, R8 ;  /* 0x00000008000e7312 */ /* 0x000e220000201c00 */
[----:B------:R-:W-:Y:S01]  /*0710*/  DMUL R16, R4, -0.5 ;  /* 0xbfe0000004107828 */ /* 0x000fe20000000000 */
[----:B------:R-:W-:Y:S01]  /*0720*/  UMOV UR4, 0x54442d28 ;  /* 0x54442d2800047882 */ /* 0x000fe20000000000 */
[----:B------:R-:W-:Y:S01]  /*0730*/  UMOV UR5, 0x401921fb ;  /* 0x401921fb00057882 */ /* 0x000fe20000000000 */
[----:B------:R-:W-:Y:S01]  /*0740*/  BSSY.RECONVERGENT B0, `(.L_x_35) ;  /* 0x0000021000007945 */ /* 0x000fe20003800200 */
[----:B------:R-:W-:Y:S02]  /*0750*/  DMUL R10, R10, UR4 ;  /* 0x000000040a0a7c28 */ /* 0x000fe40008000000 */
[----:B------:R-:W1:Y:S01]  /*0760*/  LDCU.64 UR4, c[0x0][0x358] ;  /* 0x00006b00ff0477ac */ /* 0x000e620008000a00 */
[----:B------:R-:W2:Y:S01]  /*0770*/  I2F.F64 R12, R7 ;  /* 0x00000007000c7312 */ /* 0x000ea20000201c00 */
[----:B0-----:R-:W-:Y:S02]  /*0780*/  DFMA R2, R14, R2, R16 ;  /* 0x000000020e02722b */ /* 0x001fe40000000010 */
[----:B--2---:R-:W-:-:S08]  /*0790*/  DFMA R4, R12, -R4, 334.5 ;  /* 0x4074e8000c04742b */ /* 0x004fd00000000804 */
[----:B------:R-:W-:Y:S02]  /*07a0*/  DADD R12, R4, -R2 ;  /* 0x00000000040c7229 */ /* 0x000fe40000000802 */
[----:B------:R-:W-:-:S06]  /*07b0*/  DMUL R2, R2, R2 ;  /* 0x0000000202027228 */ /* 0x000fcc0000000000 */
[----:B------:R-:W-:Y:S02]  /*07c0*/  DMUL R12, R4, R12 ;  /* 0x0000000c040c7228 */ /* 0x000fe40000000000 */
[----:B------:R-:W-:-:S06]  /*07d0*/  DMUL R16, R10, R2 ;  /* 0x000000020a107228 */ /* 0x000fcc0000000000 */
[----:B------:R-:W-:Y:S01]  /*07e0*/  DMUL R4, R4, R12 ;  /* 0x0000000c04047228 */ /* 0x000fe20000000000 */
[----:B------:R-:W-:-:S03]  /*07f0*/  IMAD.MOV.U32 R12, RZ, RZ, 0x1 ;  /* 0x00000001ff0c7424 */ /* 0x000fc600078e00ff */
[----:B------:R-:W-:Y:S02]  /*0800*/  FSETP.GEU.AND P1, PT, |R17|, 6.5827683646048100446e-37, PT ;  /* 0x036000001100780b */ /* 0x000fe40003f2e200 */
[----:B------:R-:W0:Y:S02]  /*0810*/  MUFU.RCP64H R13, R5 ;  /* 0x00000005000d7308 */ /* 0x000e240000001800 */
        /* <DEDUP_REMOVED lines=10> */
[----:B-1----:R-:W-:Y:S05]  /*08c0*/  @P0 BRA P1, `(.L_x_36) ;  /* 0x0000000000200947 */ /* 0x002fea0000800000 */
[----:B------:R-:W-:Y:S01]  /*08d0*/  IMAD.MOV.U32 R10, RZ, RZ, R16 ;  /* 0x000000ffff0a7224 */ /* 0x000fe200078e0010 */
[----:B------:R-:W-:Y:S01]  /*08e0*/  MOV R0, 0x930 ;  /* 0x0000093000007802 */ /* 0x000fe20000000f00 */
[----:B------:R-:W-:Y:S02]  /*08f0*/  IMAD.MOV.U32 R11, RZ, RZ, R17 ;  /* 0x000000ffff0b7224 */ /* 0x000fe400078e0011 */
[----:B------:R-:W-:Y:S02]  /*0900*/  IMAD.MOV.U32 R12, RZ, RZ, R4 ;  /* 0x000000ffff0c7224 */ /* 0x000fe400078e0004 */
[----:B------:R-:W-:-:S07]  /*0910*/  IMAD.MOV.U32 R13, RZ, RZ, R5 ;  /* 0x000000ffff0d7224 */ /* 0x000fce00078e0005 */
[----:B------:R-:W-:Y:S05]  /*0920*/  CALL.REL.NOINC `($__internal_1_$__cuda_sm20_div_rn_f64_full) ;  /* 0x0000000000287944 */ /* 0x000fea0003c00000 */
[----:B------:R-:W-:Y:S02]  /*0930*/  IMAD.MOV.U32 R2, RZ, RZ, R18 ;  /* 0x000000ffff027224 */ /* 0x000fe400078e0012 */
[----:B------:R-:W-:-:S07]  /*0940*/  IMAD.MOV.U32 R3, RZ, RZ, R19 ;  /* 0x000000ffff037224 */ /* 0x000fce00078e0013 */
.L_x_36:
[----:B------:R-:W-:Y:S05]  /*0950*/  BSYNC.RECONVERGENT B0 ;  /* 0x0000000000007941 */ /* 0x000fea0003800200 */
.L_x_35:
[----:B------:R-:W0:Y:S01]  /*0960*/  LDC.64 R4, c[0x0][0x380] ;  /* 0x0000e000ff047b82 */ /* 0x000e220000000a00 */
[----:B------:R-:W-:-:S04]  /*0970*/  ISETP.NE.AND P0, PT, R8, RZ, PT ;  /* 0x000000ff0800720c */ /* 0x000fc80003f05270 */
[----:B------:R-:W-:Y:S02]  /*0980*/  FSEL R2, R2, RZ, P0 ;  /* 0x000000ff02027208 */ /* 0x000fe40000000000 */
[----:B------:R-:W-:Y:S01]  /*0990*/  FSEL R3, R3, RZ, P0 ;  /* 0x000000ff03037208 */ /* 0x000fe20000000000 */
[----:B0-----:R-:W-:-:S05]  /*09a0*/  IMAD.WIDE R6, R6, 0x8, R4 ;  /* 0x0000000806067825 */ /* 0x001fca00078e0204 */
[----:B------:R-:W-:Y:S01]  /*09b0*/  STG.E.64 desc[UR4][R6.64], R2 ;  /* 0x0000000206007986 */ /* 0x000fe2000c101b04 */
[----:B------:R-:W-:Y:S05]  /*09c0*/  EXIT ;  /* 0x000000000000794d */ /* 0x000fea0003800000 */
        .weak           $__internal_1_$__cuda_sm20_div_rn_f64_full
        .type           $__internal_1_$__cuda_sm20_div_rn_f64_full,@function
        .size           $__internal_1_$__cuda_sm20_div_rn_f64_full,(.L_x_45 - $__internal_1_$__cuda_sm20_div_rn_f64_full)
$__internal_1_$__cuda_sm20_div_rn_f64_full:
[C---:B------:R-:W-:Y:S01]  /*09d0*/  FSETP.GEU.AND P0, PT, |R13|.reuse, 1.469367938527859385e-39, PT ;  /* 0x001000000d00780b */ /* 0x040fe20003f0e200 */
[----:B------:R-:W-:Y:S01]  /*09e0*/  IMAD.MOV.U32 R18, RZ, RZ, 0x1 ;  /* 0x00000001ff127424 */ /* 0x000fe200078e00ff */
[----:B------:R-:W-:Y:S01]  /*09f0*/  LOP3.LUT R14, R13, 0x800fffff, RZ, 0xc0, !PT ;  /* 0x800fffff0d0e7812 */ /* 0x000fe200078ec0ff */
[----:B------:R-:W-:Y:S01]  /*0a00*/  IMAD.MOV.U32 R24, RZ, RZ, 0x1ca00000 ;  /* 0x1ca00000ff187424 */ /* 0x000fe200078e00ff */
[C---:B------:R-:W-:Y:S01]  /*0a10*/  FSETP.GEU.AND P2, PT, |R11|.reuse, 1.469367938527859385e-39, PT ;  /* 0x001000000b00780b */ /* 0x040fe20003f4e200 */
[----:B------:R-:W-:Y:S01]  /*0a20*/  BSSY.RECONVERGENT B1, `(.L_x_37) ;  /* 0x0000052000017945 */ /* 0x000fe20003800200 */
[----:B------:R-:W-:Y:S02]  /*0a30*/  LOP3.LUT R15, R14, 0x3ff00000, RZ, 0xfc, !PT ;  /* 0x3ff000000e0f7812 */ /* 0x000fe400078efcff */
[----:B------:R-:W-:Y:S02]  /*0a40*/  MOV R14, R12 ;  /* 0x0000000c000e7202 */ /* 0x000fe40000000f00 */
[----:B------:R-:W-:-:S02]  /*0a50*/  LOP3.LUT R9, R11, 0x7ff00000, RZ, 0xc0, !PT ;  /* 0x7ff000000b097812 */ /* 0x000fc400078ec0ff */
[----:B------:R-:W-:Y:S01]  /*0a60*/  LOP3.LUT R26, R13, 0x7ff00000, RZ, 0xc0, !PT ;  /* 0x7ff000000d1a7812 */ /* 0x000fe200078ec0ff */
[----:B------:R-:W-:Y:S02]  /*0a70*/  @!P0 DMUL R14, R12, 8.98846567431157953865e+307 ;  /* 0x7fe000000c0e8828 */ /* 0x000fe40000000000 */
[----:B------:R-:W-:Y:S01]  /*0a80*/  IMAD.MOV.U32 R25, RZ, RZ, R9 ;  /* 0x000000ffff197224 */ /* 0x000fe200078e0009 */
[----:B------:R-:W-:Y:S01]  /*0a90*/  ISETP.GE.U32.AND P1, PT, R9, R26, PT ;  /* 0x0000001a0900720c */ /* 0x000fe20003f26070 */
[----:B------:R-:W-:Y:S01]  /*0aa0*/  @!P2 IMAD.MOV.U32 R22, RZ, RZ, RZ ;  /* 0x000000ffff16a224 */ /* 0x000fe200078e00ff */
[----:B------:R-:W-:Y:S01]  /*0ab0*/  @!P2 LOP3.LUT R20, R13, 0x7ff00000, RZ, 0xc0, !PT ;  /* 0x7ff000000d14a812 */ /* 0x000fe200078ec0ff */
[----:B------:R-:W0:Y:S03]  /*0ac0*/  MUFU.RCP64H R19, R15 ;  /* 0x0000000f00137308 */ /* 0x000e260000001800 */
[----:B------:R-:W-:-:S02]  /*0ad0*/  @!P2 ISETP.GE.U32.AND P3, PT, R9, R20, PT ;  /* 0x000000140900a20c */ /* 0x000fc40003f66070 */
[----:B------:R-:W-:Y:S02]  /*0ae0*/  @!P0 LOP3.LUT R26, R15, 0x7ff00000, RZ, 0xc0, !PT ;  /* 0x7ff000000f1a8812 */ /* 0x000fe400078ec0ff */
[----:B------:R-:W-:-:S03]  /*0af0*/  @!P2 SEL R21, R24, 0x63400000, !P3 ;  /* 0x634000001815a807 */ /* 0x000fc60005800000 */
[----:B------:R-:W-:Y:S01]  /*0b00*/  VIADD R27, R26, 0xffffffff ;  /* 0xffffffff1a1b7836 */ /* 0x000fe20000000000 */
[----:B------:R-:W-:-:S04]  /*0b10*/  @!P2 LOP3.LUT R21, R21, 0x80000000, R11, 0xf8, !PT ;  /* 0x800000001515a812 */ /* 0x000fc800078ef80b */
[----:B------:R-:W-:Y:S01]  /*0b20*/  @!P2 LOP3.LUT R23, R21, 0x100000, RZ, 0xfc, !PT ;  /* 0x001000001517a812 */ /* 0x000fe200078efcff */
[----:B0-----:R-:W-:-:S08]  /*0b30*/  DFMA R16, R18, -R14, 1 ;  /* 0x3ff000001210742b */ /* 0x001fd0000000080e */
[----:B------:R-:W-:-:S08]  /*0b40*/  DFMA R16, R16, R16, R16 ;  /* 0x000000101010722b */ /* 0x000fd00000000010 */
[----:B------:R-:W-:Y:S01]  /*0b50*/  DFMA R18, R18, R16, R18 ;  /* 0x000000101212722b */ /* 0x000fe20000000012 */
[----:B------:R-:W-:Y:S01]  /*0b60*/  SEL R17, R24, 0x63400000, !P1 ;  /* 0x6340000018117807 */ /* 0x000fe20004800000 */
[----:B------:R-:W-:-:S03]  /*0b70*/  IMAD.MOV.U32 R16, RZ, RZ, R10 ;  /* 0x000000ffff107224 */ /* 0x000fc600078e000a */
[----:B------:R-:W-:-:S03]  /*0b80*/  LOP3.LUT R17, R17, 0x800fffff, R11, 0xf8, !PT ;  /* 0x800fffff11117812 */ /* 0x000fc600078ef80b */
[----:B------:R-:W-:-:S03]  /*0b90*/  DFMA R20, R18, -R14, 1 ;  /* 0x3ff000001214742b */ /* 0x000fc6000000080e */
[----:B------:R-:W-:-:S05]  /*0ba0*/  @!P2 DFMA R16, R16, 2, -R22 ;  /* 0x400000001010a82b */ /* 0x000fca0000000816 */
[----:B------:R-:W-:-:S05]  /*0bb0*/  DFMA R18, R18, R20, R18 ;  /* 0x000000141212722b */ /* 0x000fca0000000012 */
[----:B------:R-:W-:-:S03]  /*0bc0*/  @!P2 LOP3.LUT R25, R17, 0x7ff00000, RZ, 0xc0, !PT ;  /* 0x7ff000001119a812 */ /* 0x000fc600078ec0ff */
[----:B------:R-:W-:Y:S02]  /*0bd0*/  DMUL R20, R18, R16 ;  /* 0x0000001012147228 */ /* 0x000fe40000000000 */
[----:B------:R-:W-:-:S05]  /*0be0*/  VIADD R22, R25, 0xffffffff ;  /* 0xffffffff19167836 */ /* 0x000fca0000000000 */
[----:B------:R-:W-:Y:S01]  /*0bf0*/  ISETP.GT.U32.AND P0, PT, R22, 0x7feffffe, PT ;  /* 0x7feffffe1600780c */ /* 0x000fe20003f04070 */
[----:B------:R-:W-:-:S03]  /*0c00*/  DFMA R22, R20, -R14, R16 ;  /* 0x8000000e1416722b */ /* 0x000fc60000000010 */
[----:B------:R-:W-:-:S05]  /*0c10*/  ISETP.GT.U32.OR P0, PT, R27, 0x7feffffe, P0 ;  /* 0x7feffffe1b00780c */ /* 0x000fca0000704470 */
[----:B------:R-:W-:-:S08]  /*0c20*/  DFMA R22, R18, R22, R20 ;  /* 0x000000161216722b */ /* 0x000fd00000000014 */
[----:B------:R-:W-:Y:S05]  /*0c30*/  @P0 BRA `(.L_x_38) ;  /* 0x00000000006c0947 */ /* 0x000fea0003800000 */
[----:B------:R-:W-:-:S04]  /*0c40*/  LOP3.LUT R18, R13, 0x7ff00000, RZ, 0xc0, !PT ;  /* 0x7ff000000d127812 */ /* 0x000fc800078ec0ff */
[CC--:B------:R-:W-:Y:S02]  /*0c50*/  VIADDMNMX R10, R9.reuse, -R18.reuse, 0xb9600000, !PT ;  /* 0xb9600000090a7446 */ /* 0x0c0fe40007800912 */
[----:B------:R-:W-:Y:S02]  /*0c60*/  ISETP.GE.U32.AND P0, PT, R9, R18, PT ;  /* 0x000000120900720c */ /* 0x000fe40003f06070 */
[----:B------:R-:W-:Y:S01]  /*0c70*/  VIMNMX R9, PT, PT, R10, 0x46a00000, PT ;  /* 0x46a000000a097848 */ /* 0x000fe20003fe0100 */
[----:B------:R-:W-:Y:S01]  /*0c80*/  IMAD.MOV.U32 R10, RZ, RZ, RZ ;  /* 0x000000ffff0a7224 */ /* 0x000fe200078e00ff */
[----:B------:R-:W-:-:S04]  /*0c90*/  SEL R24, R24, 0x63400000, !P0 ;  /* 0x6340000018187807 */ /* 0x000fc80004000000 */
[----:B------:R-:W-:-:S05]  /*0ca0*/  IADD3 R9, PT, PT, -R24, R9, RZ ;  /* 0x0000000918097210 */ /* 0x000fca0007ffe1ff */
[----:B------:R-:W-:-:S06]  /*0cb0*/  VIADD R11, R9, 0x7fe00000 ;  /* 0x7fe00000090b7836 */ /* 0x000fcc0000000000 */
[----:B------:R-:W-:-:S10]  /*0cc0*/  DMUL R18, R22, R10 ;  /* 0x0000000a16127228 */ /* 0x000fd40000000000 */
[----:B------:R-:W-:-:S13]  /*0cd0*/  FSETP.GTU.AND P0, PT, |R19|, 1.469367938527859385e-39, PT ;  /* 0x001000001300780b */ /* 0x000fda0003f0c200 */
[----:B------:R-:W-:Y:S05]  /*0ce0*/  @P0 BRA `(.L_x_39) ;  /* 0x0000000000940947 */ /* 0x000fea0003800000 */
[----:B------:R-:W-:Y:S01]  /*0cf0*/  DFMA R14, R22, -R14, R16 ;  /* 0x8000000e160e722b */ /* 0x000fe20000000010 */
[----:B------:R-:W-:-:S09]  /*0d00*/  IMAD.MOV.U32 R10, RZ, RZ, RZ ;  /* 0x000000ffff0a7224 */ /* 0x000fd200078e00ff */
[C---:B------:R-:W-:Y:S02]  /*0d10*/  FSETP.NEU.AND P0, PT, R15.reuse, RZ, PT ;  /* 0x000000ff0f00720b */ /* 0x040fe40003f0d000 */
[----:B------:R-:W-:-:S04]  /*0d20*/  LOP3.LUT R17, R15, 0x80000000, R13, 0x48, !PT ;  /* 0x800000000f117812 */ /* 0x000fc800078e480d */
[----:B------:R-:W-:-:S07]  /*0d30*/  LOP3.LUT R11, R17, R11, RZ, 0xfc, !PT ;  /* 0x0000000b110b7212 */ /* 0x000fce00078efcff */
[----:B------:R-:W-:Y:S05]  /*0d40*/  @!P0 BRA `(.L_x_39) ;  /* 0x00000000007c8947 */ /* 0x000fea0003800000 */
[----:B------:R-:W-:Y:S01]  /*0d50*/  IMAD.MOV R13, RZ, RZ, -R9 ;  /* 0x000000ffff0d7224 */ /* 0x000fe200078e0a09 */
[----:B------:R-:W-:Y:S01]  /*0d60*/  DMUL.RP R10, R22, R10 ;  /* 0x0000000a160a7228 */ /* 0x000fe20000008000 */
[----:B------:R-:W-:Y:S01]  /*0d70*/  IMAD.MOV.U32 R12, RZ, RZ, RZ ;  /* 0x000000ffff0c7224 */ /* 0x000fe200078e00ff */
[----:B------:R-:W-:-:S05]  /*0d80*/  IADD3 R9, PT, PT, -R9, -0x43300000, RZ ;  /* 0xbcd0000009097810 */ /* 0x000fca0007ffe1ff */
[----:B------:R-:W-:-:S03]  /*0d90*/  DFMA R12, R18, -R12, R22 ;  /* 0x8000000c120c722b */ /* 0x000fc60000000016 */
[----:B------:R-:W-:-:S07]  /*0da0*/  LOP3.LUT R17, R11, R17, RZ, 0x3c, !PT ;  /* 0x000000110b117212 */ /* 0x000fce00078e3cff */
[----:B------:R-:W-:-:S04]  /*0db0*/  FSETP.NEU.AND P0, PT, |R13|, R9, PT ;  /* 0x000000090d00720b */ /* 0x000fc80003f0d200 */
[----:B------:R-:W-:Y:S02]  /*0dc0*/  FSEL R18, R10, R18, !P0 ;  /* 0x000000120a127208 */ /* 0x000fe40004000000 */
[----:B------:R-:W-:Y:S01]  /*0dd0*/  FSEL R19, R17, R19, !P0 ;  /* 0x0000001311137208 */ /* 0x000fe20004000000 */
[----:B------:R-:W-:Y:S06]  /*0de0*/  BRA `(.L_x_39) ;  /* 0x0000000000547947 */ /* 0x000fec0003800000 */
.L_x_38:
[----:B------:R-:W-:-:S14]  /*0df0*/  DSETP.NAN.AND P0, PT, R10, R10, PT ;  /* 0x0000000a0a00722a */ /* 0x000fdc0003f08000 */
[----:B------:R-:W-:Y:S05]  /*0e00*/  @P0 BRA `(.L_x_40) ;  /* 0x0000000000440947 */ /* 0x000fea0003800000 */
[----:B------:R-:W-:-:S14]  /*0e10*/  DSETP.NAN.AND P0, PT, R12, R12, PT ;  /* 0x0000000c0c00722a */ /* 0x000fdc0003f08000 */
[----:B------:R-:W-:Y:S05]  /*0e20*/  @P0 BRA `(.L_x_41) ;  /* 0x0000000000300947 */ /* 0x000fea0003800000 */
[----:B------:R-:W-:Y:S01]  /*0e30*/  ISETP.NE.AND P0, PT, R25, R26, PT ;  /* 0x0000001a1900720c */ /* 0x000fe20003f05270 */
[----:B------:R-:W-:Y:S02]  /*0e40*/  IMAD.MOV.U32 R18, RZ, RZ, 0x0 ;  /* 0x00000000ff127424 */ /* 0x000fe400078e00ff */
[----:B------:R-:W-:-:S10]  /*0e50*/  IMAD.MOV.U32 R19, RZ, RZ, -0x80000 ;  /* 0xfff80000ff137424 */ /* 0x000fd400078e00ff */
[----:B------:R-:W-:Y:S05]  /*0e60*/  @!P0 BRA `(.L_x_39) ;  /* 0x0000000000348947 */ /* 0x000fea0003800000 */
[----:B------:R-:W-:Y:S02]  /*0e70*/  ISETP.NE.AND P0, PT, R25, 0x7ff00000, PT ;  /* 0x7ff000001900780c */ /* 0x000fe40003f05270 */
[----:B------:R-:W-:Y:S02]  /*0e80*/  LOP3.LUT R19, R11, 0x80000000, R13, 0x48, !PT ;  /* 0x800000000b137812 */ /* 0x000fe400078e480d */
[----:B------:R-:W-:-:S13]  /*0e90*/  ISETP.EQ.OR P0, PT, R26, RZ, !P0 ;  /* 0x000000ff1a00720c */ /* 0x000fda0004702670 */
[----:B------:R-:W-:Y:S02]  /*0ea0*/  @P0 LOP3.LUT R9, R19, 0x7ff00000, RZ, 0xfc, !PT ;  /* 0x7ff0000013090812 */ /* 0x000fe400078efcff */
[----:B------:R-:W-:Y:S01]  /*0eb0*/  @!P0 MOV R18, RZ ;  /* 0x000000ff00128202 */ /* 0x000fe20000000f00 */
[----:B------:R-:W-:Y:S02]  /*0ec0*/  @P0 IMAD.MOV.U32 R18, RZ, RZ, RZ ;  /* 0x000000ffff120224 */ /* 0x000fe400078e00ff */
[----:B------:R-:W-:Y:S01]  /*0ed0*/  @P0 IMAD.MOV.U32 R19, RZ, RZ, R9 ;  /* 0x000000ffff130224 */ /* 0x000fe200078e0009 */
[----:B------:R-:W-:Y:S06]  /*0ee0*/  BRA `(.L_x_39) ;  /* 0x0000000000147947 */ /* 0x000fec0003800000 */
.L_x_41:
[----:B------:R-:W-:Y:S01]  /*0ef0*/  LOP3.LUT R19, R13, 0x80000, RZ, 0xfc, !PT ;  /* 0x000800000d137812 */ /* 0x000fe200078efcff */
[----:B------:R-:W-:Y:S01]  /*0f00*/  IMAD.MOV.U32 R18, RZ, RZ, R12 ;  /* 0x000000ffff127224 */ /* 0x000fe200078e000c */
[----:B------:R-:W-:Y:S06]  /*0f10*/  BRA `(.L_x_39) ;  /* 0x0000000000087947 */ /* 0x000fec0003800000 */
.L_x_40:
[----:B------:R-:W-:Y:S01]  /*0f20*/  LOP3.LUT R19, R11, 0x80000, RZ, 0xfc, !PT ;  /* 0x000800000b137812 */ /* 0x000fe200078efcff */
[----:B------:R-:W-:-:S07]  /*0f30*/  IMAD.MOV.U32 R18, RZ, RZ, R10 ;  /* 0x000000ffff127224 */ /* 0x000fce00078e000a */
.L_x_39:
[----:B------:R-:W-:Y:S05]  /*0f40*/  BSYNC.RECONVERGENT B1 ;  /* 0x0000000000017941 */ /* 0x000fea0003800200 */
.L_x_37:
[----:B------:R-:W-:Y:S02]  /*0f50*/  IMAD.MOV.U32 R10, RZ, RZ, R0 ;  /* 0x000000ffff0a7224 */ /* 0x000fe400078e0000 */
[----:B------:R-:W-:-:S04]  /*0f60*/  IMAD.MOV.U32 R11, RZ, RZ, 0x0 ;  /* 0x00000000ff0b7424 */ /* 0x000fc800078e00ff */
[----:B------:R-:W-:Y:S05]  /*0f70*/  RET.REL.NODEC R10 `(calPhaseKernel) ;  /* 0xfffffff00a207950 */ /* 0x000fea0003c3ffff */
.L_x_42:
        /* <DEDUP_REMOVED lines=16> */
.L_x_45:


//--------------------- .nv.global.init           --------------------------
	.section	.nv.global.init,"aw",@progbits
	.align	16
.nv.global.init:
	.type		__cudart_sin_cos_coeffs,@object
	.size		__cudart_sin_cos_coeffs,(__cudart_i2opi_d - __cudart_sin_cos_coeffs)
__cudart_sin_cos_coeffs:
        /*0000*/ 	.byte	0x46, 0xd2, 0xb0, 0x2c, 0xf1, 0xe5, 0x5a, 0xbe, 0x92, 0xe3, 0xac, 0x69, 0xe3, 0x1d, 0xc7, 0x3e
        /*0010*/ 	.byte	0xa1, 0x62, 0xdb, 0x19, 0xa0, 0x01, 0x2a, 0xbf, 0x18, 0x08, 0x11, 0x11, 0x11, 0x11, 0x81, 0x3f
        /*0020*/ 	.byte	0x54, 0x55, 0x55, 0x55, 0x55, 0x55, 0xc5, 0xbf, 0x00, 0x00, 0x00, 0x00, 0x00, 0x00, 0x00, 0x00
        /*0030*/ 	.byte	0x00, 0x00, 0x00, 0x00, 0x00, 0x00, 0x00, 0x00, 0x64, 0x81, 0xfd, 0x20, 0x83, 0xff, 0xa8, 0xbd
        /*0040*/ 	.byte	0x28, 0x85, 0xef, 0xc1, 0xa7, 0xee, 0x21, 0x3e, 0xd9, 0xe6, 0x06, 0x8e, 0x4f, 0x7e, 0x92, 0xbe
        /*0050*/ 	.byte	0xe9, 0xbc, 0xdd, 0x19, 0xa0, 0x01, 0xfa, 0x3e, 0x47, 0x5d, 0xc1, 0x16, 0x6c, 0xc1, 0x56, 0xbf
        /*0060*/ 	.byte	0x51, 0x55, 0x55, 0x55, 0x55, 0x55, 0xa5, 0x3f, 0x00, 0x00, 0x00, 0x00, 0x00, 0x00, 0xe0, 0xbf
        /*0070*/ 	.byte	0x00, 0x00, 0x00, 0x00, 0x00, 0x00, 0xf0, 0x3f, 0x00, 0x00, 0x00, 0x00, 0x00, 0x00, 0x00, 0x00
	.type		__cudart_i2opi_d,@object
	.size		__cudart_i2opi_d,(.L_0 - __cudart_i2opi_d)
__cudart_i2opi_d:
        /* <DEDUP_REMOVED lines=9> */
.L_0:


//--------------------- .nv.shared.reserved.0     --------------------------
	.section	.nv.shared.reserved.0,"aw",@nobits
	.weak		__nv_reservedSMEM_offset_0_alias
	.size		__nv_reservedSMEM_offset_0_alias, 0, 64
	.other		__nv_reservedSMEM_offset_0_alias,@"STO_CUDA_RESERVED_SHARED STV_DEFAULT"
__nv_reservedSMEM_offset_0_alias:
	.zero		0
	.zero		64


//--------------------- .nv.constant0.convolve    --------------------------
	.section	.nv.constant0.convolve,"a",@progbits
	.sectionflags	@""
	.align	4
.nv.constant0.convolve:
	.zero		912


//--------------------- .nv.constant0.typecast_out --------------------------
	.section	.nv.constant0.typecast_out,"a",@progbits
	.sectionflags	@""
	.align	4
.nv.constant0.typecast_out:
	.zero		920


//--------------------- .nv.constant0.typecast_in --------------------------
	.section	.nv.constant0.typecast_in,"a",@progbits
	.sectionflags	@""
	.align	4
.nv.constant0.typecast_in:
	.zero		916


//--------------------- .nv.constant0.calPhaseKernel --------------------------
	.section	.nv.constant0.calPhaseKernel,"a",@progbits
	.sectionflags	@""
	.align	4
.nv.constant0.calPhaseKernel:
	.zero		920


//--------------------- SYMBOLS --------------------------

	.type		.nv.reservedSmem.offset0,@object
	.size		.nv.reservedSmem.offset0,0x4
